	.target	sm_90a

	.elftype	@"ET_EXEC"


//--------------------- .note.nv.tkinfo           --------------------------
	.section	.note.nv.tkinfo,"",@"SHT_NOTE"
	.sectionflags	@"SHF_NOTE_NV_TKINFO"
	.tkinfo
        /*0018*/ 	.word	0x00000002
        /*0030*/ 	.string	""
        /*0030*/ 	.string	"ptxas"
        /*0030*/ 	.string	"Cuda compilation tools, release 13.0, V13.0.88"
        /*0030*/ 	.string	"Build cuda_13.0.r13.0/compiler.36424714_0"
        /*0030*/ 	.string	"-arch sm_90a -m 64 "



//--------------------- .note.nv.cuinfo           --------------------------
	.section	.note.nv.cuinfo,"",@"SHT_NOTE"
	.sectionflags	@"SHF_NOTE_NV_CUINFO"
        /*0018*/ 	.short	0x0002
        /*001a*/ 	.short	0x005a
        /*001c*/ 	.short	0x0082
	.zero		2


//--------------------- .nv.info                  --------------------------
	.section	.nv.info,"",@"SHT_CUDA_INFO"
	.align	4


	//----- nvinfo : EIATTR_REGCOUNT
	.align		4
        /*0000*/ 	.byte	0x04, 0x2f
        /*0002*/ 	.short	(.L_15 - .L_14)
	.align		4
.L_14:
        /*0004*/ 	.word	index@(_ZN7cutlass13device_kernelINS_4gemm6kernel13GemmUniversalIN4cute5tupleIJiiiiEEENS1_10collective13CollectiveMmaINS1_34MainloopSm90TmaGmmaWarpSpecializedILi6ENS5_IJNS4_1CILi2EEENSA_ILi1EEESC_EEENS1_35KernelTmaWarpSpecializedCooperativeEEENS5_IJNSA_ILi128EEENSA_ILi16EEESG_EEENS_10bfloat16_tENS5_IJlSC_lEEESJ_SK_NS4_8TiledMMAINS4_8MMA_AtomIJNS4_4SM904GMMA27MMA_64x16x16_F32BF16BF16_SSILNSO_5MajorE0ELSQ_0ELNSO_7ScaleInE1ELSR_1EEEEEENS4_6LayoutISD_NS5_IJSC_NSA_ILi0EEESV_EEEEENS5_IJNS4_10UnderscoreESY_SY_EEEEENS4_13SM90_TMA_LOADENS4_14ComposedLayoutINS4_7SwizzleILi3ELi4ELi3EEENS4_18smem_ptr_flag_bitsILi16EEENSU_INS5_IJNSA_ILi8EEENSA_ILi64EEEEEENS5_IJS18_SC_EEEEEEEvNS4_8identityENS4_23SM90_TMA_LOAD_MULTICASTES1C_vS1D_EENS_8epilogue10collective6detail29Sm90TmaWarpSpecializedAdapterINS1H_15DefaultEpilogueISJ_SK_SK_NS1G_6thread17LinearCombinationISJ_Li1EffLNS1L_9ScaleType4KindE0ELNS_15FloatRoundStyleE2ESJ_EENS1_15EpilogueDefaultEEEEEvvEEEEvNT_6ParamsE)
        /*0008*/ 	.word	0x000000a8


	//----- nvinfo : EIATTR_FRAME_SIZE
	.align		4
.L_15:
        /*000c*/ 	.byte	0x04, 0x11
        /*000e*/ 	.short	(.L_17 - .L_16)
	.align		4
.L_16:
        /*0010*/ 	.word	index@(_ZN7cutlass13device_kernelINS_4gemm6kernel13GemmUniversalIN4cute5tupleIJiiiiEEENS1_10collective13CollectiveMmaINS1_34MainloopSm90TmaGmmaWarpSpecializedILi6ENS5_IJNS4_1CILi2EEENSA_ILi1EEESC_EEENS1_35KernelTmaWarpSpecializedCooperativeEEENS5_IJNSA_ILi128EEENSA_ILi16EEESG_EEENS_10bfloat16_tENS5_IJlSC_lEEESJ_SK_NS4_8TiledMMAINS4_8MMA_AtomIJNS4_4SM904GMMA27MMA_64x16x16_F32BF16BF16_SSILNSO_5MajorE0ELSQ_0ELNSO_7ScaleInE1ELSR_1EEEEEENS4_6LayoutISD_NS5_IJSC_NSA_ILi0EEESV_EEEEENS5_IJNS4_10UnderscoreESY_SY_EEEEENS4_13SM90_TMA_LOADENS4_14ComposedLayoutINS4_7SwizzleILi3ELi4ELi3EEENS4_18smem_ptr_flag_bitsILi16EEENSU_INS5_IJNSA_ILi8EEENSA_ILi64EEEEEENS5_IJS18_SC_EEEEEEEvNS4_8identityENS4_23SM90_TMA_LOAD_MULTICASTES1C_vS1D_EENS_8epilogue10collective6detail29Sm90TmaWarpSpecializedAdapterINS1H_15DefaultEpilogueISJ_SK_SK_NS1G_6thread17LinearCombinationISJ_Li1EffLNS1L_9ScaleType4KindE0ELNS_15FloatRoundStyleE2ESJ_EENS1_15EpilogueDefaultEEEEEvvEEEEvNT_6ParamsE)
        /*0014*/ 	.word	0x00000000


	//----- nvinfo : EIATTR_MIN_STACK_SIZE
	.align		4
.L_17:
        /*0018*/ 	.byte	0x04, 0x12
        /*001a*/ 	.short	(.L_19 - .L_18)
	.align		4
.L_18:
        /*001c*/ 	.word	index@(_ZN7cutlass13device_kernelINS_4gemm6kernel13GemmUniversalIN4cute5tupleIJiiiiEEENS1_10collective13CollectiveMmaINS1_34MainloopSm90TmaGmmaWarpSpecializedILi6ENS5_IJNS4_1CILi2EEENSA_ILi1EEESC_EEENS1_35KernelTmaWarpSpecializedCooperativeEEENS5_IJNSA_ILi128EEENSA_ILi16EEESG_EEENS_10bfloat16_tENS5_IJlSC_lEEESJ_SK_NS4_8TiledMMAINS4_8MMA_AtomIJNS4_4SM904GMMA27MMA_64x16x16_F32BF16BF16_SSILNSO_5MajorE0ELSQ_0ELNSO_7ScaleInE1ELSR_1EEEEEENS4_6LayoutISD_NS5_IJSC_NSA_ILi0EEESV_EEEEENS5_IJNS4_10UnderscoreESY_SY_EEEEENS4_13SM90_TMA_LOADENS4_14ComposedLayoutINS4_7SwizzleILi3ELi4ELi3EEENS4_18smem_ptr_flag_bitsILi16EEENSU_INS5_IJNSA_ILi8EEENSA_ILi64EEEEEENS5_IJS18_SC_EEEEEEEvNS4_8identityENS4_23SM90_TMA_LOAD_MULTICASTES1C_vS1D_EENS_8epilogue10collective6detail29Sm90TmaWarpSpecializedAdapterINS1H_15DefaultEpilogueISJ_SK_SK_NS1G_6thread17LinearCombinationISJ_Li1EffLNS1L_9ScaleType4KindE0ELNS_15FloatRoundStyleE2ESJ_EENS1_15EpilogueDefaultEEEEEvvEEEEvNT_6ParamsE)
        /*0020*/ 	.word	0x00000000
.L_19:


//--------------------- .nv.compat                --------------------------
	.section	.nv.compat,"",@"SHT_CUDA_COMPAT_INFO"
	.align	4
        /*0000*/ 	.byte	0x02, 0x09, 0x01, 0x00, 0x02, 0x02, 0x04, 0x00, 0x02, 0x05, 0x05, 0x00, 0x03, 0x07, 0x01, 0x01
        /*0010*/ 	.byte	0x02, 0x03, 0x01, 0x00, 0x02, 0x06, 0x01, 0x00, 0x04, 0x0b, 0x08, 0x00, 0x00, 0x00, 0x00, 0x00
        /*0020*/ 	.byte	0x00, 0x00, 0x00, 0x00


//--------------------- .nv.info._ZN7cutlass13device_kernelINS_4gemm6kernel13GemmUniversalIN4cute5tupleIJiiiiEEENS1_10collective13CollectiveMmaINS1_34MainloopSm90TmaGmmaWarpSpecializedILi6ENS5_IJNS4_1CILi2EEENSA_ILi1EEESC_EEENS1_35KernelTmaWarpSpecializedCooperativeEEENS5_IJNSA_ILi128EEENSA_ILi16EEESG_EEENS_10bfloat16_tENS5_IJlSC_lEEESJ_SK_NS4_8TiledMMAINS4_8MMA_AtomIJNS4_4SM904GMMA27MMA_64x16x16_F32BF16BF16_SSILNSO_5MajorE0ELSQ_0ELNSO_7ScaleInE1ELSR_1EEEEEENS4_6LayoutISD_NS5_IJSC_NSA_ILi0EEESV_EEEEENS5_IJNS4_10UnderscoreESY_SY_EEEEENS4_13SM90_TMA_LOADENS4_14ComposedLayoutINS4_7SwizzleILi3ELi4ELi3EEENS4_18smem_ptr_flag_bitsILi16EEENSU_INS5_IJNSA_ILi8EEENSA_ILi64EEEEEENS5_IJS18_SC_EEEEEEEvNS4_8identityENS4_23SM90_TMA_LOAD_MULTICASTES1C_vS1D_EENS_8epilogue10collective6detail29Sm90TmaWarpSpecializedAdapterINS1H_15DefaultEpilogueISJ_SK_SK_NS1G_6thread17LinearCombinationISJ_Li1EffLNS1L_9ScaleType4KindE0ELNS_15FloatRoundStyleE2ESJ_EENS1_15EpilogueDefaultEEEEEvvEEEEvNT_6ParamsE --------------------------
	.section	.nv.info._ZN7cutlass13device_kernelINS_4gemm6kernel13GemmUniversalIN4cute5tupleIJiiiiEEENS1_10collective13CollectiveMmaINS1_34MainloopSm90TmaGmmaWarpSpecializedILi6ENS5_IJNS4_1CILi2EEENSA_ILi1EEESC_EEENS1_35KernelTmaWarpSpecializedCooperativeEEENS5_IJNSA_ILi128EEENSA_ILi16EEESG_EEENS_10bfloat16_tENS5_IJlSC_lEEESJ_SK_NS4_8TiledMMAINS4_8MMA_AtomIJNS4_4SM904GMMA27MMA_64x16x16_F32BF16BF16_SSILNSO_5MajorE0ELSQ_0ELNSO_7ScaleInE1ELSR_1EEEEEENS4_6LayoutISD_NS5_IJSC_NSA_ILi0EEESV_EEEEENS5_IJNS4_10UnderscoreESY_SY_EEEEENS4_13SM90_TMA_LOADENS4_14ComposedLayoutINS4_7SwizzleILi3ELi4ELi3EEENS4_18smem_ptr_flag_bitsILi16EEENSU_INS5_IJNSA_ILi8EEENSA_ILi64EEEEEENS5_IJS18_SC_EEEEEEEvNS4_8identityENS4_23SM90_TMA_LOAD_MULTICASTES1C_vS1D_EENS_8epilogue10collective6detail29Sm90TmaWarpSpecializedAdapterINS1H_15DefaultEpilogueISJ_SK_SK_NS1G_6thread17LinearCombinationISJ_Li1EffLNS1L_9ScaleType4KindE0ELNS_15FloatRoundStyleE2ESJ_EENS1_15EpilogueDefaultEEEEEvvEEEEvNT_6ParamsE,"",@"SHT_CUDA_INFO"
	.sectionflags	@""
	.align	4


	//----- nvinfo : EIATTR_CUDA_API_VERSION
	.align		4
        /*0000*/ 	.byte	0x04, 0x37
        /*0002*/ 	.short	(.L_21 - .L_20)
.L_20:
        /*0004*/ 	.word	0x00000082


	//----- nvinfo : EIATTR_KPARAM_INFO
	.align		4
.L_21:
        /*0008*/ 	.byte	0x04, 0x17
        /*000a*/ 	.short	(.L_23 - .L_22)
.L_22:
        /*000c*/ 	.word	0x00000000
        /*0010*/ 	.short	0x0000
        /*0012*/ 	.short	0x0070
        /*0014*/ 	.byte	0x00, 0xf0, 0x01, 0x10


	//----- nvinfo : EIATTR_SPARSE_MMA_MASK
	.align		4
.L_23:
        /*0018*/ 	.byte	0x03, 0x50
        /*001a*/ 	.short	0x0000


	//----- nvinfo : EIATTR_MAXREG_COUNT
	.align		4
        /*001c*/ 	.byte	0x03, 0x1b
        /*001e*/ 	.short	0x00a8


	//----- nvinfo : EIATTR_NUM_BARRIERS
	.align		4
        /*0020*/ 	.byte	0x02, 0x4c
        /*0022*/ 	.byte	0x01
	.zero		1


	//----- nvinfo : EIATTR_EXTERNS
	.align		4
        /*0024*/ 	.byte	0x04, 0x0f
        /*0026*/ 	.short	(.L_25 - .L_24)


	//   ....[0]....
	.align		4
.L_24:
        /*0028*/ 	.word	index@(__assertfail)


	//----- nvinfo : EIATTR_MERCURY_ISA_VERSION
	.align		4
.L_25:
        /*002c*/ 	.byte	0x03, 0x5f
        /*002e*/ 	.short	0x0101


	//----- nvinfo : EIATTR_INT_WARP_WIDE_INSTR_OFFSETS
	.align		4
        /*0030*/ 	.byte	0x04, 0x31
        /*0032*/ 	.short	(.L_27 - .L_26)


	//   ....[0]....
.L_26:
        /*0034*/ 	.word	0x000004c0


	//   ....[1]....
        /*0038*/ 	.word	0x000004f0


	//   ....[2]....
        /*003c*/ 	.word	0x000006d0


	//   ....[3]....
        /*0040*/ 	.word	0x00002290


	//----- nvinfo : EIATTR_COOP_GROUP_MASK_REGIDS
	.align		4
.L_27:
        /*0044*/ 	.byte	0x04, 0x29
        /*0046*/ 	.short	(.L_29 - .L_28)


	//   ....[0]....
.L_28:
        /*0048*/ 	.word	0xffffffff


	//   ....[1]....
        /*004c*/ 	.word	0xffffffff


	//   ....[2]....
        /*0050*/ 	.word	0xffffffff


	//   ....[3]....
        /*0054*/ 	.word	0xffffffff


	//   ....[4]....
        /*0058*/ 	.word	0xffffffff


	//   ....[5]....
        /*005c*/ 	.word	0xffffffff


	//----- nvinfo : EIATTR_COOP_GROUP_INSTR_OFFSETS
	.align		4
.L_29:
        /*0060*/ 	.byte	0x04, 0x28
        /*0062*/ 	.short	(.L_31 - .L_30)


	//   ....[0]....
.L_30:
        /*0064*/ 	.word	0x00000060


	//   ....[1]....
        /*0068*/ 	.word	0x00000070


	//   ....[2]....
        /*006c*/ 	.word	0x00000130


	//   ....[3]....
        /*0070*/ 	.word	0x00000310


	//   ....[4]....
        /*0074*/ 	.word	0x00000840


	//   ....[5]....
        /*0078*/ 	.word	0x00001490


	//----- nvinfo : EIATTR_REG_RECONFIG
	.align		4
.L_31:
        /*007c*/ 	.byte	0x01, 0x54
	.zero		2


	//----- nvinfo : EIATTR_SYSCALL_OFFSETS
	.align		4
        /*0080*/ 	.byte	0x04, 0x46
        /*0082*/ 	.short	(.L_33 - .L_32)


	//   ....[0]....
.L_32:
        /*0084*/ 	.word	0x00001680


	//----- nvinfo : EIATTR_MBARRIER_INSTR_OFFSETS
	.align		4
.L_33:
        /*0088*/ 	.byte	0x04, 0x39
        /*008a*/ 	.short	(.L_35 - .L_34)


	//   ....[0]....
.L_34:
        /*008c*/ 	.word	0x00000230
        /*0090*/ 	.word	0x000000ff
        /*0094*/ 	.word	0x00000000
        /*0098*/ 	.short	0x0100
        /*009a*/ 	.byte	0x08
	.zero		1


	//   ....[1]....
        /*009c*/ 	.word	0x00000240
        /*00a0*/ 	.word	0x000000ff
        /*00a4*/ 	.word	0x00000030
        /*00a8*/ 	.short	0x0100
        /*00aa*/ 	.byte	0x08
	.zero		1


	//   ....[2]....
        /*00ac*/ 	.word	0x00000250
        /*00b0*/ 	.word	0x000000ff
        /*00b4*/ 	.word	0x00000008
        /*00b8*/ 	.short	0x0100
        /*00ba*/ 	.byte	0x08
	.zero		1


	//   ....[3]....
        /*00bc*/ 	.word	0x00000260
        /*00c0*/ 	.word	0x000000ff
        /*00c4*/ 	.word	0x00000038
        /*00c8*/ 	.short	0x0100
        /*00ca*/ 	.byte	0x08
	.zero		1


	//   ....[4]....
        /*00cc*/ 	.word	0x00000270
        /*00d0*/ 	.word	0x000000ff
        /*00d4*/ 	.word	0x00000010
        /*00d8*/ 	.short	0x0100
        /*00da*/ 	.byte	0x08
	.zero		1


	//   ....[5]....
        /*00dc*/ 	.word	0x00000280
        /*00e0*/ 	.word	0x000000ff
        /*00e4*/ 	.word	0x00000040
        /*00e8*/ 	.short	0x0100
        /*00ea*/ 	.byte	0x08
	.zero		1


	//   ....[6]....
        /*00ec*/ 	.word	0x00000290
        /*00f0*/ 	.word	0x000000ff
        /*00f4*/ 	.word	0x00000018
        /*00f8*/ 	.short	0x0100
        /*00fa*/ 	.byte	0x08
	.zero		1


	//   ....[7]....
        /*00fc*/ 	.word	0x000002a0
        /*0100*/ 	.word	0x000000ff
        /*0104*/ 	.word	0x00000048
        /*0108*/ 	.short	0x0100
        /*010a*/ 	.byte	0x08
	.zero		1


	//   ....[8]....
        /*010c*/ 	.word	0x000002b0
        /*0110*/ 	.word	0x000000ff
        /*0114*/ 	.word	0x00000020
        /*0118*/ 	.short	0x0100
        /*011a*/ 	.byte	0x08
	.zero		1


	//   ....[9]....
        /*011c*/ 	.word	0x000002c0
        /*0120*/ 	.word	0x000000ff
        /*0124*/ 	.word	0x00000050
        /*0128*/ 	.short	0x0100
        /*012a*/ 	.byte	0x08
	.zero		1


	//   ....[10]....
        /*012c*/ 	.word	0x000002d0
        /*0130*/ 	.word	0x000000ff
        /*0134*/ 	.word	0x00000028
        /*0138*/ 	.short	0x0100
        /*013a*/ 	.byte	0x08
	.zero		1


	//   ....[11]....
        /*013c*/ 	.word	0x000002e0
        /*0140*/ 	.word	0x000000ff
        /*0144*/ 	.word	0x00000058
        /*0148*/ 	.short	0x0100
        /*014a*/ 	.byte	0x08
	.zero		1


	//   ....[12]....
        /*014c*/ 	.word	0x00000740
        /*0150*/ 	.word	0x000000ff
        /*0154*/ 	.word	0x00000070
        /*0158*/ 	.short	0x0100
        /*015a*/ 	.byte	0x06
	.zero		1


	//   ....[13]....
        /*015c*/ 	.word	0x000007d0
        /*0160*/ 	.word	0x000000ff
        /*0164*/ 	.word	0x00000078
        /*0168*/ 	.short	0x0100
        /*016a*/ 	.byte	0x06
	.zero		1


	//   ....[14]....
        /*016c*/ 	.word	0x00001740
        /*0170*/ 	.word	0x00000003
        /*0174*/ 	.word	0x00000000
        /*0178*/ 	.short	0x010a
        /*017a*/ 	.byte	0x3f
	.zero		1


	//   ....[15]....
        /*017c*/ 	.word	0x000017a0
        /*0180*/ 	.word	0x00000003
        /*0184*/ 	.word	0x00000000
        /*0188*/ 	.short	0x010a
        /*018a*/ 	.byte	0x3f
	.zero		1


	//   ....[16]....
        /*018c*/ 	.word	0x00001ce0
        /*0190*/ 	.word	0x00000004
        /*0194*/ 	.word	0x00000000
        /*0198*/ 	.short	0x010a
        /*019a*/ 	.byte	0x3f
	.zero		1


	//   ....[17]....
        /*019c*/ 	.word	0x00001d20
        /*01a0*/ 	.word	0x00000004
        /*01a4*/ 	.word	0x00000000
        /*01a8*/ 	.short	0x010a
        /*01aa*/ 	.byte	0x3f
	.zero		1


	//   ....[18]....
        /*01ac*/ 	.word	0x00002140
        /*01b0*/ 	.word	0x00000004
        /*01b4*/ 	.word	0x00000000
        /*01b8*/ 	.short	0x0101
        /*01ba*/ 	.byte	0x3f
	.zero		1


	//   ....[19]....
        /*01bc*/ 	.word	0x00002330
        /*01c0*/ 	.word	0x00000000
        /*01c4*/ 	.word	0x00000000
        /*01c8*/ 	.short	0x0101
        /*01ca*/ 	.byte	0x3f
	.zero		1


	//   ....[20]....
        /*01cc*/ 	.word	0x00003eb0
        /*01d0*/ 	.word	0x0000000f
        /*01d4*/ 	.word	0x00000030
        /*01d8*/ 	.short	0x010a
        /*01da*/ 	.byte	0x3f
	.zero		1


	//   ....[21]....
        /*01dc*/ 	.word	0x000042f0
        /*01e0*/ 	.word	0x00000005
        /*01e4*/ 	.word	0x00000078
        /*01e8*/ 	.short	0x0101
        /*01ea*/ 	.byte	0x3f
	.zero		1


	//   ....[22]....
        /*01ec*/ 	.word	0x00004a40
        /*01f0*/ 	.word	0x00000005
        /*01f4*/ 	.word	0x00000000
        /*01f8*/ 	.short	0x010a
        /*01fa*/ 	.byte	0x3f
	.zero		1


	//   ....[23]....
        /*01fc*/ 	.word	0x00004ac0
        /*0200*/ 	.word	0x00000009
        /*0204*/ 	.word	0x00000000
        /*0208*/ 	.short	0x010a
        /*020a*/ 	.byte	0x3f
	.zero		1


	//   ....[24]....
        /*020c*/ 	.word	0x00004b50
        /*0210*/ 	.word	0x00000008
        /*0214*/ 	.word	0x00000000
        /*0218*/ 	.short	0x010a
        /*021a*/ 	.byte	0x3f
	.zero		1


	//   ....[25]....
        /*021c*/ 	.word	0x00004be0
        /*0220*/ 	.word	0x00000009
        /*0224*/ 	.word	0x00000000
        /*0228*/ 	.short	0x010a
        /*022a*/ 	.byte	0x3f
	.zero		1


	//   ....[26]....
        /*022c*/ 	.word	0x00004c70
        /*0230*/ 	.word	0x00000006
        /*0234*/ 	.word	0x00000000
        /*0238*/ 	.short	0x010a
        /*023a*/ 	.byte	0x3f
	.zero		1


	//   ....[27]....
        /*023c*/ 	.word	0x00004d00
        /*0240*/ 	.word	0x00000003
        /*0244*/ 	.word	0x00000000
        /*0248*/ 	.short	0x010a
        /*024a*/ 	.byte	0x3f
	.zero		1


	//   ....[28]....
        /*024c*/ 	.word	0x00004d60
        /*0250*/ 	.word	0x00000003
        /*0254*/ 	.word	0x00000000
        /*0258*/ 	.short	0x010a
        /*025a*/ 	.byte	0x3f
	.zero		1


	//   ....[29]....
        /*025c*/ 	.word	0x00004db0
        /*0260*/ 	.word	0x00000004
        /*0264*/ 	.word	0x00000000
        /*0268*/ 	.short	0x010a
        /*026a*/ 	.byte	0x3f
	.zero		1


	//   ....[30]....
        /*026c*/ 	.word	0x00004e80
        /*0270*/ 	.word	0x0000000f
        /*0274*/ 	.word	0x00000030
        /*0278*/ 	.short	0x010a
        /*027a*/ 	.byte	0x3f
	.zero		1


	//   ....[31]....
        /*027c*/ 	.word	0x00004f50
        /*0280*/ 	.word	0x00000005
        /*0284*/ 	.word	0x00000000
        /*0288*/ 	.short	0x010a
        /*028a*/ 	.byte	0x3f
	.zero		1


	//   ....[32]....
        /*028c*/ 	.word	0x00004fa0
        /*0290*/ 	.word	0x00000009
        /*0294*/ 	.word	0x00000000
        /*0298*/ 	.short	0x010a
        /*029a*/ 	.byte	0x3f
	.zero		1


	//   ....[33]....
        /*029c*/ 	.word	0x00004ff0
        /*02a0*/ 	.word	0x00000008
        /*02a4*/ 	.word	0x00000000
        /*02a8*/ 	.short	0x010a
        /*02aa*/ 	.byte	0x3f
	.zero		1


	//   ....[34]....
        /*02ac*/ 	.word	0x00005040
        /*02b0*/ 	.word	0x00000009
        /*02b4*/ 	.word	0x00000000
        /*02b8*/ 	.short	0x010a
        /*02ba*/ 	.byte	0x3f
	.zero		1


	//   ....[35]....
        /*02bc*/ 	.word	0x00005090
        /*02c0*/ 	.word	0x00000006
        /*02c4*/ 	.word	0x00000000
        /*02c8*/ 	.short	0x010a
        /*02ca*/ 	.byte	0x3f
	.zero		1


	//----- nvinfo : EIATTR_NUM_MBARRIERS
	.align		4
.L_35:
        /*02cc*/ 	.byte	0x03, 0x38
        /*02ce*/ 	.short	0x000e


	//----- nvinfo : EIATTR_EXIT_INSTR_OFFSETS
	.align		4
        /*02d0*/ 	.byte	0x04, 0x1c
        /*02d2*/ 	.short	(.L_37 - .L_36)


	//   ....[0]....
.L_36:
        /*02d4*/ 	.word	0x00000a10


	//   ....[1]....
        /*02d8*/ 	.word	0x00001210


	//   ....[2]....
        /*02dc*/ 	.word	0x00003640


	//   ....[3]....
        /*02e0*/ 	.word	0x00003b90


	//   ....[4]....
        /*02e4*/ 	.word	0x00004d50


	//----- nvinfo : EIATTR_MAX_THREADS
	.align		4
.L_37:
        /*02e8*/ 	.byte	0x04, 0x05
        /*02ea*/ 	.short	(.L_39 - .L_38)
.L_38:
        /*02ec*/ 	.word	0x00000180
        /*02f0*/ 	.word	0x00000001
        /*02f4*/ 	.word	0x00000001


	//----- nvinfo : EIATTR_CRS_STACK_SIZE
	.align		4
.L_39:
        /*02f8*/ 	.byte	0x04, 0x1e
        /*02fa*/ 	.short	(.L_41 - .L_40)
.L_40:
        /*02fc*/ 	.word	0x00000000


	//----- nvinfo : EIATTR_CBANK_PARAM_SIZE
	.align		4
.L_41:
        /*0300*/ 	.byte	0x03, 0x19
        /*0302*/ 	.short	0x0470


	//----- nvinfo : EIATTR_PARAM_CBANK
	.align		4
        /*0304*/ 	.byte	0x04, 0x0a
        /*0306*/ 	.short	(.L_43 - .L_42)
	.align		4
.L_42:
        /*0308*/ 	.word	index@(.nv.constant0._ZN7cutlass13device_kernelINS_4gemm6kernel13GemmUniversalIN4cute5tupleIJiiiiEEENS1_10collective13CollectiveMmaINS1_34MainloopSm90TmaGmmaWarpSpecializedILi6ENS5_IJNS4_1CILi2EEENSA_ILi1EEESC_EEENS1_35KernelTmaWarpSpecializedCooperativeEEENS5_IJNSA_ILi128EEENSA_ILi16EEESG_EEENS_10bfloat16_tENS5_IJlSC_lEEESJ_SK_NS4_8TiledMMAINS4_8MMA_AtomIJNS4_4SM904GMMA27MMA_64x16x16_F32BF16BF16_SSILNSO_5MajorE0ELSQ_0ELNSO_7ScaleInE1ELSR_1EEEEEENS4_6LayoutISD_NS5_IJSC_NSA_ILi0EEESV_EEEEENS5_IJNS4_10UnderscoreESY_SY_EEEEENS4_13SM90_TMA_LOADENS4_14ComposedLayoutINS4_7SwizzleILi3ELi4ELi3EEENS4_18smem_ptr_flag_bitsILi16EEENSU_INS5_IJNSA_ILi8EEENSA_ILi64EEEEEENS5_IJS18_SC_EEEEEEEvNS4_8identityENS4_23SM90_TMA_LOAD_MULTICASTES1C_vS1D_EENS_8epilogue10collective6detail29Sm90TmaWarpSpecializedAdapterINS1H_15DefaultEpilogueISJ_SK_SK_NS1G_6thread17LinearCombinationISJ_Li1EffLNS1L_9ScaleType4KindE0ELNS_15FloatRoundStyleE2ESJ_EENS1_15EpilogueDefaultEEEEEvvEEEEvNT_6ParamsE)
        /*030c*/ 	.short	0x0210
        /*030e*/ 	.short	0x0470


	//----- nvinfo : EIATTR_SW_WAR
	.align		4
.L_43:
        /*0310*/ 	.byte	0x04, 0x36
        /*0312*/ 	.short	(.L_45 - .L_44)
.L_44:
        /*0314*/ 	.word	0x00000008
.L_45:


//--------------------- .nv.callgraph             --------------------------
	.section	.nv.callgraph,"",@"SHT_CUDA_CALLGRAPH"
	.align	4
	.sectionentsize	8
	.align		4
        /*0000*/ 	.word	0x00000000
	.align		4
        /*0004*/ 	.word	0xffffffff
	.align		4
        /*0008*/ 	.word	index@(_ZN7cutlass13device_kernelINS_4gemm6kernel13GemmUniversalIN4cute5tupleIJiiiiEEENS1_10collective13CollectiveMmaINS1_34MainloopSm90TmaGmmaWarpSpecializedILi6ENS5_IJNS4_1CILi2EEENSA_ILi1EEESC_EEENS1_35KernelTmaWarpSpecializedCooperativeEEENS5_IJNSA_ILi128EEENSA_ILi16EEESG_EEENS_10bfloat16_tENS5_IJlSC_lEEESJ_SK_NS4_8TiledMMAINS4_8MMA_AtomIJNS4_4SM904GMMA27MMA_64x16x16_F32BF16BF16_SSILNSO_5MajorE0ELSQ_0ELNSO_7ScaleInE1ELSR_1EEEEEENS4_6LayoutISD_NS5_IJSC_NSA_ILi0EEESV_EEEEENS5_IJNS4_10UnderscoreESY_SY_EEEEENS4_13SM90_TMA_LOADENS4_14ComposedLayoutINS4_7SwizzleILi3ELi4ELi3EEENS4_18smem_ptr_flag_bitsILi16EEENSU_INS5_IJNSA_ILi8EEENSA_ILi64EEEEEENS5_IJS18_SC_EEEEEEEvNS4_8identityENS4_23SM90_TMA_LOAD_MULTICASTES1C_vS1D_EENS_8epilogue10collective6detail29Sm90TmaWarpSpecializedAdapterINS1H_15DefaultEpilogueISJ_SK_SK_NS1G_6thread17LinearCombinationISJ_Li1EffLNS1L_9ScaleType4KindE0ELNS_15FloatRoundStyleE2ESJ_EENS1_15EpilogueDefaultEEEEEvvEEEEvNT_6ParamsE)
	.align		4
        /*000c*/ 	.word	index@(__assertfail)
	.align		4
        /*0010*/ 	.word	0x00000000
	.align		4
        /*0014*/ 	.word	0xfffffffe
	.align		4
        /*0018*/ 	.word	0x00000000
	.align		4
        /*001c*/ 	.word	0xfffffffd
	.align		4
        /*0020*/ 	.word	0x00000000
	.align		4
        /*0024*/ 	.word	0xfffffffc


//--------------------- .nv.constant4             --------------------------
	.section	.nv.constant4,"a",@progbits
	.align	8
	.align		8
.nv.constant4:
        /*0000*/ 	.dword	__assertfail
	.align		8
        /*0008*/ 	.dword	__unnamed_1
	.align		8
        /*0010*/ 	.dword	_ZN39_INTERNAL_d860d04e_4_k_cu_3d096937_37214cuda3std3__45__cpo5beginE
	.align		8
        /*0018*/ 	.dword	_ZN39_INTERNAL_d860d04e_4_k_cu_3d096937_37214cuda3std3__45__cpo3endE
	.align		8
        /*0020*/ 	.dword	_ZN39_INTERNAL_d860d04e_4_k_cu_3d096937_37214cuda3std3__45__cpo6cbeginE
	.align		8
        /*0028*/ 	.dword	_ZN39_INTERNAL_d860d04e_4_k_cu_3d096937_37214cuda3std3__45__cpo4cendE
	.align		8
        /*0030*/ 	.dword	_ZN39_INTERNAL_d860d04e_4_k_cu_3d096937_37214cuda3std3__441_GLOBAL__N__d860d04e_4_k_cu_3d096937_37216ignoreE
	.align		8
        /*0038*/ 	.dword	_ZN39_INTERNAL_d860d04e_4_k_cu_3d096937_37214cuda3std3__419piecewise_constructE
	.align		8
        /*0040*/ 	.dword	_ZN39_INTERNAL_d860d04e_4_k_cu_3d096937_37214cuda3std3__48in_placeE
	.align		8
        /*0048*/ 	.dword	_ZN39_INTERNAL_d860d04e_4_k_cu_3d096937_37214cuda3std6ranges3__45__cpo4swapE
	.align		8
        /*0050*/ 	.dword	_ZN39_INTERNAL_d860d04e_4_k_cu_3d096937_37214cuda3std6ranges3__45__cpo9iter_moveE
	.align		8
        /*0058*/ 	.dword	_ZN39_INTERNAL_d860d04e_4_k_cu_3d096937_37214cute7productE
	.align		8
        /*0060*/ 	.dword	_ZN39_INTERNAL_d860d04e_4_k_cu_3d096937_37214cute1_E
	.align		8
        /*0068*/ 	.dword	$str$22
	.align		8
        /*0070*/ 	.dword	$str$23


//--------------------- .text._ZN7cutlass13device_kernelINS_4gemm6kernel13GemmUniversalIN4cute5tupleIJiiiiEEENS1_10collective13CollectiveMmaINS1_34MainloopSm90TmaGmmaWarpSpecializedILi6ENS5_IJNS4_1CILi2EEENSA_ILi1EEESC_EEENS1_35KernelTmaWarpSpecializedCooperativeEEENS5_IJNSA_ILi128EEENSA_ILi16EEESG_EEENS_10bfloat16_tENS5_IJlSC_lEEESJ_SK_NS4_8TiledMMAINS4_8MMA_AtomIJNS4_4SM904GMMA27MMA_64x16x16_F32BF16BF16_SSILNSO_5MajorE0ELSQ_0ELNSO_7ScaleInE1ELSR_1EEEEEENS4_6LayoutISD_NS5_IJSC_NSA_ILi0EEESV_EEEEENS5_IJNS4_10UnderscoreESY_SY_EEEEENS4_13SM90_TMA_LOADENS4_14ComposedLayoutINS4_7SwizzleILi3ELi4ELi3EEENS4_18smem_ptr_flag_bitsILi16EEENSU_INS5_IJNSA_ILi8EEENSA_ILi64EEEEEENS5_IJS18_SC_EEEEEEEvNS4_8identityENS4_23SM90_TMA_LOAD_MULTICASTES1C_vS1D_EENS_8epilogue10collective6detail29Sm90TmaWarpSpecializedAdapterINS1H_15DefaultEpilogueISJ_SK_SK_NS1G_6thread17LinearCombinationISJ_Li1EffLNS1L_9ScaleType4KindE0ELNS_15FloatRoundStyleE2ESJ_EENS1_15EpilogueDefaultEEEEEvvEEEEvNT_6ParamsE --------------------------
	.section	.text._ZN7cutlass13device_kernelINS_4gemm6kernel13GemmUniversalIN4cute5tupleIJiiiiEEENS1_10collective13CollectiveMmaINS1_34MainloopSm90TmaGmmaWarpSpecializedILi6ENS5_IJNS4_1CILi2EEENSA_ILi1EEESC_EEENS1_35KernelTmaWarpSpecializedCooperativeEEENS5_IJNSA_ILi128EEENSA_ILi16EEESG_EEENS_10bfloat16_tENS5_IJlSC_lEEESJ_SK_NS4_8TiledMMAINS4_8MMA_AtomIJNS4_4SM904GMMA27MMA_64x16x16_F32BF16BF16_SSILNSO_5MajorE0ELSQ_0ELNSO_7ScaleInE1ELSR_1EEEEEENS4_6LayoutISD_NS5_IJSC_NSA_ILi0EEESV_EEEEENS5_IJNS4_10UnderscoreESY_SY_EEEEENS4_13SM90_TMA_LOADENS4_14ComposedLayoutINS4_7SwizzleILi3ELi4ELi3EEENS4_18smem_ptr_flag_bitsILi16EEENSU_INS5_IJNSA_ILi8EEENSA_ILi64EEEEEENS5_IJS18_SC_EEEEEEEvNS4_8identityENS4_23SM90_TMA_LOAD_MULTICASTES1C_vS1D_EENS_8epilogue10collective6detail29Sm90TmaWarpSpecializedAdapterINS1H_15DefaultEpilogueISJ_SK_SK_NS1G_6thread17LinearCombinationISJ_Li1EffLNS1L_9ScaleType4KindE0ELNS_15FloatRoundStyleE2ESJ_EENS1_15EpilogueDefaultEEEEEvvEEEEvNT_6ParamsE,"ax",@progbits
	.align	128
.text._ZN7cutlass13device_kernelINS_4gemm6kernel13GemmUniversalIN4cute5tupleIJiiiiEEENS1_10collective13CollectiveMmaINS1_34MainloopSm90TmaGmmaWarpSpecializedILi6ENS5_IJNS4_1CILi2EEENSA_ILi1EEESC_EEENS1_35KernelTmaWarpSpecializedCooperativeEEENS5_IJNSA_ILi128EEENSA_ILi16EEESG_EEENS_10bfloat16_tENS5_IJlSC_lEEESJ_SK_NS4_8TiledMMAINS4_8MMA_AtomIJNS4_4SM904GMMA27MMA_64x16x16_F32BF16BF16_SSILNSO_5MajorE0ELSQ_0ELNSO_7ScaleInE1ELSR_1EEEEEENS4_6LayoutISD_NS5_IJSC_NSA_ILi0EEESV_EEEEENS5_IJNS4_10UnderscoreESY_SY_EEEEENS4_13SM90_TMA_LOADENS4_14ComposedLayoutINS4_7SwizzleILi3ELi4ELi3EEENS4_18smem_ptr_flag_bitsILi16EEENSU_INS5_IJNSA_ILi8EEENSA_ILi64EEEEEENS5_IJS18_SC_EEEEEEEvNS4_8identityENS4_23SM90_TMA_LOAD_MULTICASTES1C_vS1D_EENS_8epilogue10collective6detail29Sm90TmaWarpSpecializedAdapterINS1H_15DefaultEpilogueISJ_SK_SK_NS1G_6thread17LinearCombinationISJ_Li1EffLNS1L_9ScaleType4KindE0ELNS_15FloatRoundStyleE2ESJ_EENS1_15EpilogueDefaultEEEEEvvEEEEvNT_6ParamsE:
        .type           _ZN7cutlass13device_kernelINS_4gemm6kernel13GemmUniversalIN4cute5tupleIJiiiiEEENS1_10collective13CollectiveMmaINS1_34MainloopSm90TmaGmmaWarpSpecializedILi6ENS5_IJNS4_1CILi2EEENSA_ILi1EEESC_EEENS1_35KernelTmaWarpSpecializedCooperativeEEENS5_IJNSA_ILi128EEENSA_ILi16EEESG_EEENS_10bfloat16_tENS5_IJlSC_lEEESJ_SK_NS4_8TiledMMAINS4_8MMA_AtomIJNS4_4SM904GMMA27MMA_64x16x16_F32BF16BF16_SSILNSO_5MajorE0ELSQ_0ELNSO_7ScaleInE1ELSR_1EEEEEENS4_6LayoutISD_NS5_IJSC_NSA_ILi0EEESV_EEEEENS5_IJNS4_10UnderscoreESY_SY_EEEEENS4_13SM90_TMA_LOADENS4_14ComposedLayoutINS4_7SwizzleILi3ELi4ELi3EEENS4_18smem_ptr_flag_bitsILi16EEENSU_INS5_IJNSA_ILi8EEENSA_ILi64EEEEEENS5_IJS18_SC_EEEEEEEvNS4_8identityENS4_23SM90_TMA_LOAD_MULTICASTES1C_vS1D_EENS_8epilogue10collective6detail29Sm90TmaWarpSpecializedAdapterINS1H_15DefaultEpilogueISJ_SK_SK_NS1G_6thread17LinearCombinationISJ_Li1EffLNS1L_9ScaleType4KindE0ELNS_15FloatRoundStyleE2ESJ_EENS1_15EpilogueDefaultEEEEEvvEEEEvNT_6ParamsE,@function
        .size           _ZN7cutlass13device_kernelINS_4gemm6kernel13GemmUniversalIN4cute5tupleIJiiiiEEENS1_10collective13CollectiveMmaINS1_34MainloopSm90TmaGmmaWarpSpecializedILi6ENS5_IJNS4_1CILi2EEENSA_ILi1EEESC_EEENS1_35KernelTmaWarpSpecializedCooperativeEEENS5_IJNSA_ILi128EEENSA_ILi16EEESG_EEENS_10bfloat16_tENS5_IJlSC_lEEESJ_SK_NS4_8TiledMMAINS4_8MMA_AtomIJNS4_4SM904GMMA27MMA_64x16x16_F32BF16BF16_SSILNSO_5MajorE0ELSQ_0ELNSO_7ScaleInE1ELSR_1EEEEEENS4_6LayoutISD_NS5_IJSC_NSA_ILi0EEESV_EEEEENS5_IJNS4_10UnderscoreESY_SY_EEEEENS4_13SM90_TMA_LOADENS4_14ComposedLayoutINS4_7SwizzleILi3ELi4ELi3EEENS4_18smem_ptr_flag_bitsILi16EEENSU_INS5_IJNSA_ILi8EEENSA_ILi64EEEEEENS5_IJS18_SC_EEEEEEEvNS4_8identityENS4_23SM90_TMA_LOAD_MULTICASTES1C_vS1D_EENS_8epilogue10collective6detail29Sm90TmaWarpSpecializedAdapterINS1H_15DefaultEpilogueISJ_SK_SK_NS1G_6thread17LinearCombinationISJ_Li1EffLNS1L_9ScaleType4KindE0ELNS_15FloatRoundStyleE2ESJ_EENS1_15EpilogueDefaultEEEEEvvEEEEvNT_6ParamsE,(.L_x_89 - _ZN7cutlass13device_kernelINS_4gemm6kernel13GemmUniversalIN4cute5tupleIJiiiiEEENS1_10collective13CollectiveMmaINS1_34MainloopSm90TmaGmmaWarpSpecializedILi6ENS5_IJNS4_1CILi2EEENSA_ILi1EEESC_EEENS1_35KernelTmaWarpSpecializedCooperativeEEENS5_IJNSA_ILi128EEENSA_ILi16EEESG_EEENS_10bfloat16_tENS5_IJlSC_lEEESJ_SK_NS4_8TiledMMAINS4_8MMA_AtomIJNS4_4SM904GMMA27MMA_64x16x16_F32BF16BF16_SSILNSO_5MajorE0ELSQ_0ELNSO_7ScaleInE1ELSR_1EEEEEENS4_6LayoutISD_NS5_IJSC_NSA_ILi0EEESV_EEEEENS5_IJNS4_10UnderscoreESY_SY_EEEEENS4_13SM90_TMA_LOADENS4_14ComposedLayoutINS4_7SwizzleILi3ELi4ELi3EEENS4_18smem_ptr_flag_bitsILi16EEENSU_INS5_IJNSA_ILi8EEENSA_ILi64EEEEEENS5_IJS18_SC_EEEEEEEvNS4_8identityENS4_23SM90_TMA_LOAD_MULTICASTES1C_vS1D_EENS_8epilogue10collective6detail29Sm90TmaWarpSpecializedAdapterINS1H_15DefaultEpilogueISJ_SK_SK_NS1G_6thread17LinearCombinationISJ_Li1EffLNS1L_9ScaleType4KindE0ELNS_15FloatRoundStyleE2ESJ_EENS1_15EpilogueDefaultEEEEEvvEEEEvNT_6ParamsE)
        .other          _ZN7cutlass13device_kernelINS_4gemm6kernel13GemmUniversalIN4cute5tupleIJiiiiEEENS1_10collective13CollectiveMmaINS1_34MainloopSm90TmaGmmaWarpSpecializedILi6ENS5_IJNS4_1CILi2EEENSA_ILi1EEESC_EEENS1_35KernelTmaWarpSpecializedCooperativeEEENS5_IJNSA_ILi128EEENSA_ILi16EEESG_EEENS_10bfloat16_tENS5_IJlSC_lEEESJ_SK_NS4_8TiledMMAINS4_8MMA_AtomIJNS4_4SM904GMMA27MMA_64x16x16_F32BF16BF16_SSILNSO_5MajorE0ELSQ_0ELNSO_7ScaleInE1ELSR_1EEEEEENS4_6LayoutISD_NS5_IJSC_NSA_ILi0EEESV_EEEEENS5_IJNS4_10UnderscoreESY_SY_EEEEENS4_13SM90_TMA_LOADENS4_14ComposedLayoutINS4_7SwizzleILi3ELi4ELi3EEENS4_18smem_ptr_flag_bitsILi16EEENSU_INS5_IJNSA_ILi8EEENSA_ILi64EEEEEENS5_IJS18_SC_EEEEEEEvNS4_8identityENS4_23SM90_TMA_LOAD_MULTICASTES1C_vS1D_EENS_8epilogue10collective6detail29Sm90TmaWarpSpecializedAdapterINS1H_15DefaultEpilogueISJ_SK_SK_NS1G_6thread17LinearCombinationISJ_Li1EffLNS1L_9ScaleType4KindE0ELNS_15FloatRoundStyleE2ESJ_EENS1_15EpilogueDefaultEEEEEvvEEEEvNT_6ParamsE,@"STO_CUDA_ENTRY STV_DEFAULT"
_ZN7cutlass13device_kernelINS_4gemm6kernel13GemmUniversalIN4cute5tupleIJiiiiEEENS1_10collective13CollectiveMmaINS1_34MainloopSm90TmaGmmaWarpSpecializedILi6ENS5_IJNS4_1CILi2EEENSA_ILi1EEESC_EEENS1_35KernelTmaWarpSpecializedCooperativeEEENS5_IJNSA_ILi128EEENSA_ILi16EEESG_EEENS_10bfloat16_tENS5_IJlSC_lEEESJ_SK_NS4_8TiledMMAINS4_8MMA_AtomIJNS4_4SM904GMMA27MMA_64x16x16_F32BF16BF16_SSILNSO_5MajorE0ELSQ_0ELNSO_7ScaleInE1ELSR_1EEEEEENS4_6LayoutISD_NS5_IJSC_NSA_ILi0EEESV_EEEEENS5_IJNS4_10UnderscoreESY_SY_EEEEENS4_13SM90_TMA_LOADENS4_14ComposedLayoutINS4_7SwizzleILi3ELi4ELi3EEENS4_18smem_ptr_flag_bitsILi16EEENSU_INS5_IJNSA_ILi8EEENSA_ILi64EEEEEENS5_IJS18_SC_EEEEEEEvNS4_8identityENS4_23SM90_TMA_LOAD_MULTICASTES1C_vS1D_EENS_8epilogue10collective6detail29Sm90TmaWarpSpecializedAdapterINS1H_15DefaultEpilogueISJ_SK_SK_NS1G_6thread17LinearCombinationISJ_Li1EffLNS1L_9ScaleType4KindE0ELNS_15FloatRoundStyleE2ESJ_EENS1_15EpilogueDefaultEEEEEvvEEEEvNT_6ParamsE:
[----:B------:R-:W0:Y:S01]  /*0000*/  LDC R1, c[0x0][0x28] ;  /* 0x00000a00ff017b82 */ /* 0x000e220000000800 */
[----:B------:R-:W1:Y:S01]  /*0010*/  S2R R40, SR_TID.X ;  /* 0x0000000000287919 */ /* 0x000e620000002100 */
[----:B------:R-:W-:Y:S01]  /*0020*/  ELECT P0, URZ, PT ;  /* 0x00000000003f782f */ /* 0x000fe20003800000 */
[----:B------:R-:W-:Y:S01]  /*0030*/  BSSY B0, `(.L_x_0) ;  /* 0x000000f000007945 */ /* 0x000fe20003800000 */
[--C-:B-1----:R-:W-:Y:S02]  /*0040*/  SHF.R.U32.HI R0, RZ, 0x5, R40.reuse ;  /* 0x00000005ff007819 */ /* 0x102fe40000011628 */
[----:B------:R-:W-:-:S03]  /*0050*/  SHF.R.U32.HI R6, RZ, 0x7, R40 ;  /* 0x00000007ff067819 */ /* 0x000fc60000011628 */
[----:B------:R-:W1:Y:S04]  /*0060*/  SHFL.IDX PT, R2, R0, RZ, 0x1f ;  /* 0x00001fff00027589 */ /* 0x000e6800000e0000 */
[----:B------:R2:W3:Y:S01]  /*0070*/  SHFL.IDX PT, R5, R6, RZ, 0x1f ;  /* 0x00001fff06057589 */ /* 0x0004e200000e0000 */
[----:B-1----:R-:W-:-:S13]  /*0080*/  ISETP.NE.OR P0, PT, R2, RZ, !P0 ;  /* 0x000000ff0200720c */ /* 0x002fda0004705670 */
[----:B0-23--:R-:W-:Y:S05]  /*0090*/  @P0 BRA `(.L_x_1) ;  /* 0x0000000000200947 */ /* 0x00dfea0003800000 */
[----:B------:R-:W-:Y:S02]  /*00a0*/  ULDC.64 UR4, c[0x0][0x198] ;  /* 0x0000660000047ab9 */ /* 0x000fe40000000a00 */
[----:B------:R-:W-:Y:S02]  /*00b0*/  UIADD3 UR6, UP0, UR4, 0xf0, URZ ;  /* 0x000000f004067890 */ /* 0x000fe4000ff1e03f */
[----:B------:R-:W-:Y:S02]  /*00c0*/  UIADD3 UR4, UP1, UR4, 0x1f0, URZ ;  /* 0x000001f004047890 */ /* 0x000fe4000ff3e03f */
[----:B------:R-:W-:Y:S02]  /*00d0*/  UIADD3.X UR7, URZ, UR5, URZ, UP0, !UPT ;  /* 0x000000053f077290 */ /* 0x000fe400087fe43f */
[----:B------:R-:W-:-:S07]  /*00e0*/  UIADD3.X UR5, URZ, UR5, URZ, UP1, !UPT ;  /* 0x000000053f057290 */ /* 0x000fce0008ffe43f */
[----:B------:R0:W-:Y:S02]  /*00f0*/  UTMACCTL.PF [UR6] ;  /* 0x00000000060079b9 */ /* 0x0001e40008040000 */
[----:B------:R0:W-:Y:S02]  /*0100*/  UTMACCTL.PF [UR4] ;  /* 0x00000000040079b9 */ /* 0x0001e40008040000 */
[----:B0-----:R-:W-:Y:S01]  /*0110*/  NOP ;  /* 0x0000000000007918 */ /* 0x001fe20000000000 */
.L_x_1:
[----:B------:R-:W-:Y:S05]  /*0120*/  BSYNC B0 ;  /* 0x0000000000007941 */ /* 0x000fea0003800000 */
.L_x_0:
[----:B------:R-:W0:Y:S02]  /*0130*/  SHFL.IDX PT, R3, R0, RZ, 0x1f ;  /* 0x00001fff00037589 */ /* 0x000e2400000e0000 */
[----:B0-----:R-:W-:-:S13]  /*0140*/  ISETP.NE.AND P0, PT, R3, RZ, PT ;  /* 0x000000ff0300720c */ /* 0x001fda0003f05270 */
[----:B------:R-:W-:Y:S05]  /*0150*/  @P0 BRA `(.L_x_2) ;  /* 0x0000000000680947 */ /* 0x000fea0003800000 */
[----:B------:R-:W0:Y:S01]  /*0160*/  S2UR UR8, SR_CgaCtaId ;  /* 0x00000000000879c3 */ /* 0x000e220000008800 */
[----:B------:R-:W-:Y:S01]  /*0170*/  UMOV UR4, 0x400 ;  /* 0x0000040000047882 */ /* 0x000fe20000000000 */
[----:B------:R-:W-:Y:S01]  /*0180*/  UMOV UR5, 0x1 ;  /* 0x0000000100057882 */ /* 0x000fe20000000000 */
[----:B------:R-:W-:Y:S01]  /*0190*/  UMOV UR6, 0x4 ;  /* 0x0000000400067882 */ /* 0x000fe20000000000 */
[----:B------:R-:W-:Y:S01]  /*01a0*/  ELECT P0, URZ, PT ;  /* 0x00000000003f782f */ /* 0x000fe20003800000 */
[----:B------:R-:W-:-:S04]  /*01b0*/  UIADD3 UR6, -UR6, 0x100000, URZ ;  /* 0x0010000006067890 */ /* 0x000fc8000fffe13f */
[----:B------:R-:W-:Y:S02]  /*01c0*/  USHF.L.U32 UR7, UR6, 0xb, URZ ;  /* 0x0000000b06077899 */ /* 0x000fe4000800063f */
[----:B------:R-:W-:Y:S02]  /*01d0*/  USHF.L.U32 UR6, UR6, 0x1, URZ ;  /* 0x0000000106067899 */ /* 0x000fe4000800063f */
[----:B0-----:R-:W-:Y:S02]  /*01e0*/  ULEA UR8, UR8, UR4, 0x18 ;  /* 0x0000000408087291 */ /* 0x001fe4000f8ec03f */
[----:B------:R-:W-:-:S04]  /*01f0*/  UIADD3 UR4, -UR5, 0x100000, URZ ;  /* 0x0010000005047890 */ /* 0x000fc8000fffe13f */
[----:B------:R-:W-:Y:S02]  /*0200*/  USHF.L.U32 UR5, UR4, 0xb, URZ ;  /* 0x0000000b04057899 */ /* 0x000fe4000800063f */
[----:B------:R-:W-:Y:S01]  /*0210*/  USHF.L.U32 UR4, UR4, 0x1, URZ ;  /* 0x0000000104047899 */ /* 0x000fe2000800063f */
[----:B------:R-:W0:Y:S11]  /*0220*/  FENCE.VIEW.ASYNC.S ;  /* 0x00000000000073c6 */ /* 0x000e360000000000 */
[----:B0-----:R0:W1:Y:S01]  /*0230*/  SYNCS.EXCH.64 URZ, [UR8], UR4 ;  /* 0x00000004083f75b2 */ /* 0x0010620008000100 */
[----:B------:R0:W2:Y:S01]  /*0240*/  SYNCS.EXCH.64 URZ, [UR8+0x30], UR6 ;  /* 0x00003006083f75b2 */ /* 0x0000a20008000100 */
[----:B------:R0:W3:Y:S01]  /*0250*/  SYNCS.EXCH.64 URZ, [UR8+0x8], UR4 ;  /* 0x00000804083f75b2 */ /* 0x0000e20008000100 */
[----:B------:R0:W4:Y:S01]  /*0260*/  SYNCS.EXCH.64 URZ, [UR8+0x38], UR6 ;  /* 0x00003806083f75b2 */ /* 0x0001220008000100 */
[----:B------:R0:W0:Y:S01]  /*0270*/  SYNCS.EXCH.64 URZ, [UR8+0x10], UR4 ;  /* 0x00001004083f75b2 */ /* 0x0000220008000100 */
[----:B------:R0:W0:Y:S01]  /*0280*/  SYNCS.EXCH.64 URZ, [UR8+0x40], UR6 ;  /* 0x00004006083f75b2 */ /* 0x0000220008000100 */
[----:B------:R0:W0:Y:S01]  /*0290*/  SYNCS.EXCH.64 URZ, [UR8+0x18], UR4 ;  /* 0x00001804083f75b2 */ /* 0x0000220008000100 */
[----:B------:R0:W0:Y:S01]  /*02a0*/  SYNCS.EXCH.64 URZ, [UR8+0x48], UR6 ;  /* 0x00004806083f75b2 */ /* 0x0000220008000100 */
[----:B------:R0:W0:Y:S01]  /*02b0*/  SYNCS.EXCH.64 URZ, [UR8+0x20], UR4 ;  /* 0x00002004083f75b2 */ /* 0x0000220008000100 */
[----:B------:R0:W0:Y:S01]  /*02c0*/  SYNCS.EXCH.64 URZ, [UR8+0x50], UR6 ;  /* 0x00005006083f75b2 */ /* 0x0000220008000100 */
[----:B------:R0:W0:Y:S01]  /*02d0*/  SYNCS.EXCH.64 URZ, [UR8+0x28], UR4 ;  /* 0x00002804083f75b2 */ /* 0x0000220008000100 */
[----:B------:R0:W0:Y:S01]  /*02e0*/  SYNCS.EXCH.64 URZ, [UR8+0x58], UR6 ;  /* 0x00005806083f75b2 */ /* 0x0000220008000100 */
[----:B------:R-:W-:Y:S01]  /*02f0*/  NOP ;  /* 0x0000000000007918 */ /* 0x000fe20000000000 */
.L_x_2:
[----:B------:R-:W-:Y:S01]  /*0300*/  SHF.R.S32.HI R7, RZ, 0x1f, R40 ;  /* 0x0000001fff077819 */ /* 0x000fe20000011428 */
[----:B------:R-:W5:Y:S01]  /*0310*/  SHFL.IDX PT, R0, R0, RZ, 0x1f ;  /* 0x00001fff00007589 */ /* 0x000f6200000e0000 */
[----:B0-----:R-:W0:Y:S01]  /*0320*/  S2UR UR8, SR_CTAID.X ;  /* 0x00000000000879c3 */ /* 0x001e220000002500 */
[----:B------:R-:W-:Y:S02]  /*0330*/  ELECT P0, URZ, PT ;  /* 0x00000000003f782f */ /* 0x000fe40003800000 */
[----:B------:R-:W-:Y:S01]  /*0340*/  LEA.HI R7, R7, R40, RZ, 0x7 ;  /* 0x0000002807077211 */ /* 0x000fe200078f38ff */
[----:B------:R-:W1:Y:S01]  /*0350*/  S2R R4, SR_CTAID.Y ;  /* 0x0000000000047919 */ /* 0x000e620000002600 */
[----:B------:R-:W-:Y:S01]  /*0360*/  SHF.R.S32.HI R10, RZ, 0x1f, R3 ;  /* 0x0000001fff0a7819 */ /* 0x000fe20000011403 */
[----:B------:R-:W-:Y:S01]  /*0370*/  ULDC UR4, c[0x0][0x150] ;  /* 0x0000540000047ab9 */ /* 0x000fe20000000800 */
[----:B------:R-:W-:Y:S01]  /*0380*/  LOP3.LUT R7, R7, 0xffffff80, RZ, 0xc0, !PT ;  /* 0xffffff8007077812 */ /* 0x000fe200078ec0ff */
[----:B------:R-:W-:Y:S01]  /*0390*/  NOP ;  /* 0x0000000000007918 */ /* 0x000fe20000000000 */
[----:B------:R-:W-:Y:S01]  /*03a0*/  LEA.HI R10, R10, R3, RZ, 0x2 ;  /* 0x000000030a0a7211 */ /* 0x000fe200078f10ff */
[----:B------:R-:W2:Y:S01]  /*03b0*/  LDC R12, c[0x0][0x144] ;  /* 0x00005100ff0c7b82 */ /* 0x000ea20000000800 */
[----:B------:R-:W-:Y:S01]  /*03c0*/  NOP ;  /* 0x0000000000007918 */ /* 0x000fe20000000000 */
[----:B------:R-:W-:Y:S01]  /*03d0*/  IMAD.IADD R8, R40, 0x1, -R7 ;  /* 0x0000000128087824 */ /* 0x000fe200078e0a07 */
[----:B------:R-:W-:Y:S01]  /*03e0*/  LOP3.LUT R10, R10, 0x3ffffffc, RZ, 0xc0, !PT ;  /* 0x3ffffffc0a0a7812 */ /* 0x000fe200078ec0ff */
[----:B------:R-:W-:Y:S01]  /*03f0*/  IMAD.MOV.U32 R22, RZ, RZ, 0x1 ;  /* 0x00000001ff167424 */ /* 0x000fe200078e00ff */
[----:B------:R-:W-:-:S02]  /*0400*/  ISETP.NE.AND P3, PT, R5, RZ, PT ;  /* 0x000000ff0500720c */ /* 0x000fc40003f65270 */
[----:B------:R-:W-:Y:S01]  /*0410*/  SHF.R.S32.HI R7, RZ, 0x1f, R8 ;  /* 0x0000001fff077819 */ /* 0x000fe20000011408 */
[----:B------:R-:W-:Y:S01]  /*0420*/  IMAD.IADD R10, R3, 0x1, -R10 ;  /* 0x00000001030a7824 */ /* 0x000fe200078e0a0a */
[----:B------:R-:W3:Y:S02]  /*0430*/  LDC R14, c[0x0][0x140] ;  /* 0x00005000ff0e7b82 */ /* 0x000ee40000000800 */
[----:B------:R-:W-:Y:S02]  /*0440*/  LEA.HI R7, R7, R8, RZ, 0x3 ;  /* 0x0000000807077211 */ /* 0x000fe400078f18ff */
[----:B-----5:R-:W-:Y:S02]  /*0450*/  ISETP.NE.OR P0, PT, R0, RZ, !P0 ;  /* 0x000000ff0000720c */ /* 0x020fe40004705670 */
[--C-:B------:R-:W-:Y:S02]  /*0460*/  SHF.R.S32.HI R0, RZ, 0x3, R7.reuse ;  /* 0x00000003ff007819 */ /* 0x100fe40000011407 */
[----:B------:R-:W-:-:S02]  /*0470*/  SHF.R.S32.HI R7, RZ, 0x1f, R7 ;  /* 0x0000001fff077819 */ /* 0x000fc40000011407 */
[----:B0-----:R-:W-:Y:S02]  /*0480*/  I2FP.F32.U32 R9, UR8 ;  /* 0x0000000800097c45 */ /* 0x001fe40008201000 */
[----:B------:R-:W-:-:S03]  /*0490*/  LEA.HI R7, R7, R0, RZ, 0x2 ;  /* 0x0000000007077211 */ /* 0x000fc600078f10ff */
[----:B------:R-:W-:Y:S01]  /*04a0*/  FMUL R9, R9, UR4 ;  /* 0x0000000409097c20 */ /* 0x000fe20008400000 */
[----:B------:R-:W-:Y:S01]  /*04b0*/  LOP3.LUT R7, R7, 0xfffffffc, RZ, 0xc0, !PT ;  /* 0xfffffffc07077812 */ /* 0x000fe200078ec0ff */
[----:B------:R-:W-:Y:S01]  /*04c0*/  VOTEU.ALL UP0, P0 ;  /* 0x00000000003f7886 */ /* 0x000fe20000000000 */
[----:B-1----:R-:W-:Y:S01]  /*04d0*/  I2FP.F32.U32 R3, R4 ;  /* 0x0000000400037245 */ /* 0x002fe20000201000 */
[----:B------:R-:W-:Y:S01]  /*04e0*/  ULDC UR4, c[0x0][0x154] ;  /* 0x0000550000047ab9 */ /* 0x000fe20000000800 */
[----:B------:R-:W-:Y:S01]  /*04f0*/  VOTEU.ALL UP1, P0 ;  /* 0x00000000003f7886 */ /* 0x000fe20000020000 */
[----:B------:R-:W0:Y:S01]  /*0500*/  F2I.U32.TRUNC.NTZ R9, R9 ;  /* 0x0000000900097305 */ /* 0x000e22000020f000 */
[----:B------:R-:W-:Y:S01]  /*0510*/  IMAD.IADD R7, R0, 0x1, -R7 ;  /* 0x0000000100077824 */ /* 0x000fe200078e0a07 */
[----:B------:R-:W1:Y:S01]  /*0520*/  @!UP0 S2UR UR7, SR_CgaCtaId ;  /* 0x00000000000789c3 */ /* 0x000e620000008800 */
[----:B------:R-:W-:Y:S01]  /*0530*/  FMUL R13, R3, UR4 ;  /* 0x00000004030d7c20 */ /* 0x000fe20008400000 */
[----:B------:R-:W-:Y:S01]  /*0540*/  UMOV UR4, 0x20 ;  /* 0x0000002000047882 */ /* 0x000fe20000000000 */
[----:B------:R-:W-:Y:S01]  /*0550*/  IMAD R10, R10, 0x4, R7 ;  /* 0x000000040a0a7824 */ /* 0x000fe200078e0207 */
[----:B------:R-:W-:Y:S01]  /*0560*/  @!UP0 UMOV UR6, 0x400 ;  /* 0x0000040000068882 */ /* 0x000fe20000000000 */
[----:B------:R-:W-:-:S04]  /*0570*/  @!UP0 UIADD3 UR4, -UR4, 0x100000, URZ ;  /* 0x0010000004048890 */ /* 0x000fc8000fffe13f */
[----:B------:R-:W-:Y:S02]  /*0580*/  @!UP0 USHF.L.U32 UR5, UR4, 0xb, URZ ;  /* 0x0000000b04058899 */ /* 0x000fe4000800063f */
[----:B------:R-:W-:Y:S01]  /*0590*/  @!UP0 USHF.L.U32 UR4, UR4, 0x1, URZ ;  /* 0x0000000104048899 */ /* 0x000fe2000800063f */
[----:B---3--:R-:W-:Y:S01]  /*05a0*/  ISETP.EQ.U32.AND P2, PT, R14, 0x1, PT ;  /* 0x000000010e00780c */ /* 0x008fe20003f42070 */
[----:B------:R-:W3:Y:S01]  /*05b0*/  F2I.U32.TRUNC.NTZ R13, R13 ;  /* 0x0000000d000d7305 */ /* 0x000ee2000020f000 */
[C---:B------:R-:W-:Y:S01]  /*05c0*/  LEA.HI R0, R10.reuse, R10, RZ, 0x1 ;  /* 0x0000000a0a007211 */ /* 0x040fe200078f08ff */
[----:B------:R-:W5:Y:S01]  /*05d0*/  LDC R7, c[0x0][0x148] ;  /* 0x00005200ff077b82 */ /* 0x000f620000000800 */
[----:B------:R-:W-:Y:S02]  /*05e0*/  IMAD.SHL.U32 R23, R10, 0x4, RZ ;  /* 0x000000040a177824 */ /* 0x000fe400078e00ff */
[----:B------:R-:W-:Y:S01]  /*05f0*/  LOP3.LUT R11, R0, 0xfffffffe, RZ, 0xc0, !PT ;  /* 0xfffffffe000b7812 */ /* 0x000fe200078ec0ff */
[----:B0-----:R-:W-:Y:S01]  /*0600*/  IMAD.MOV R15, RZ, RZ, -R9 ;  /* 0x000000ffff0f7224 */ /* 0x001fe200078e0a09 */
[----:B------:R-:W-:-:S02]  /*0610*/  SHF.R.S32.HI R9, RZ, 0x1f, R2 ;  /* 0x0000001fff097819 */ /* 0x000fc40000011402 */
[----:B------:R-:W-:Y:S01]  /*0620*/  LOP3.LUT R23, R10, 0xc, R23, 0x78, !PT ;  /* 0x0000000c0a177812 */ /* 0x000fe200078e7817 */
[----:B--2---:R-:W-:Y:S01]  /*0630*/  IMAD R3, R12, R15, UR8 ;  /* 0x000000080c037e24 */ /* 0x004fe2000f8e020f */
[----:B------:R-:W-:Y:S01]  /*0640*/  LEA.HI R9, R9, R2, RZ, 0x2 ;  /* 0x0000000209097211 */ /* 0x000fe200078f10ff */
[----:B------:R-:W-:Y:S02]  /*0650*/  IMAD.IADD R0, R10, 0x1, -R11 ;  /* 0x000000010a007824 */ /* 0x000fe400078e0a0b */
[----:B------:R-:W-:Y:S01]  /*0660*/  VIADD R10, R5, 0xffffffff ;  /* 0xffffffff050a7836 */ /* 0x000fe20000000000 */
[----:B------:R-:W-:Y:S01]  /*0670*/  LOP3.LUT R9, R9, 0xfffffffc, RZ, 0xc0, !PT ;  /* 0xfffffffc09097812 */ /* 0x000fe200078ec0ff */
[----:B---3--:R-:W-:Y:S01]  /*0680*/  IMAD.MOV R24, RZ, RZ, -R13 ;  /* 0x000000ffff187224 */ /* 0x008fe200078e0a0d */
[----:B------:R-:W-:Y:S01]  /*0690*/  ISETP.NE.AND P4, PT, R0, R3, PT ;  /* 0x000000030000720c */ /* 0x000fe20003f85270 */
[----:B-1----:R-:W-:Y:S01]  /*06a0*/  @!UP0 ULEA UR6, UR7, UR6, 0x18 ;  /* 0x0000000607068291 */ /* 0x002fe2000f8ec03f */
[----:B------:R-:W-:Y:S01]  /*06b0*/  ISETP.GE.U32.AND P6, PT, R10, 0x2, PT ;  /* 0x000000020a00780c */ /* 0x000fe20003fc6070 */
[----:B------:R-:W-:Y:S01]  /*06c0*/  IMAD.IADD R2, R2, 0x1, -R9 ;  /* 0x0000000102027824 */ /* 0x000fe200078e0a09 */
[----:B------:R-:W-:Y:S01]  /*06d0*/  VOTEU.ALL UP0, P0 ;  /* 0x00000000003f7886 */ /* 0x000fe20000000000 */
[----:B------:R-:W-:-:S03]  /*06e0*/  LOP3.LUT P0, RZ, R8, 0x7, RZ, 0xc0, !PT ;  /* 0x0000000708ff7812 */ /* 0x000fc6000780c0ff */
[C---:B------:R-:W-:Y:S01]  /*06f0*/  ISETP.NE.AND P1, PT, R2.reuse, 0x3, PT ;  /* 0x000000030200780c */ /* 0x040fe20003f25270 */
[----:B-----5:R-:W-:Y:S01]  /*0700*/  IMAD R9, R7, R24, R4 ;  /* 0x0000001807097224 */ /* 0x020fe200078e0204 */
[C---:B------:R-:W-:Y:S02]  /*0710*/  ISETP.LT.U32.AND P0, PT, R23.reuse, 0x2, !P0 ;  /* 0x000000021700780c */ /* 0x040fe40004701070 */
[----:B------:R-:W-:Y:S01]  /*0720*/  ISETP.EQ.OR P1, PT, R2, RZ, !P1 ;  /* 0x000000ff0200720c */ /* 0x000fe20004f22670 */
[----:B------:R-:W0:Y:S02]  /*0730*/  FENCE.VIEW.ASYNC.S ;  /* 0x00000000000073c6 */ /* 0x000e240000000000 */
[----:B0-----:R0:W1:Y:S01]  /*0740*/  @!UP0 SYNCS.EXCH.64 URZ, [UR6+0x70], UR4 ;  /* 0x00007004063f85b2 */ /* 0x0010620008000100 */
[----:B------:R-:W-:Y:S02]  /*0750*/  @P4 LEA.HI R0, R23, R23, RZ, 0x1 ;  /* 0x0000001717004211 */ /* 0x000fe400078f08ff */
[----:B------:R-:W-:-:S02]  /*0760*/  ISETP.EQ.AND P1, PT, R5, RZ, P1 ;  /* 0x000000ff0500720c */ /* 0x000fc40000f22270 */
[----:B------:R-:W-:Y:S02]  /*0770*/  @P4 SHF.R.S32.HI R0, RZ, 0x1, R0 ;  /* 0x00000001ff004819 */ /* 0x000fe40000011400 */
[----:B------:R-:W-:Y:S02]  /*0780*/  SEL R16, RZ, 0x1, !P1 ;  /* 0x00000001ff107807 */ /* 0x000fe40004800000 */
[----:B------:R-:W-:Y:S02]  /*0790*/  @P4 ISETP.NE.AND P5, PT, R0, R9, PT ;  /* 0x000000090000420c */ /* 0x000fe40003fa5270 */
[----:B------:R-:W-:Y:S02]  /*07a0*/  SEL R9, RZ, 0x1, !P0 ;  /* 0x00000001ff097807 */ /* 0x000fe40004000000 */
[----:B------:R-:W-:Y:S02]  /*07b0*/  @P4 SEL R22, RZ, 0x1, P5 ;  /* 0x00000001ff164807 */ /* 0x000fe40002800000 */
[----:B------:R-:W-:Y:S01]  /*07c0*/  LOP3.LUT R0, R40, 0x7f, RZ, 0xc0, !PT ;  /* 0x0000007f28007812 */ /* 0x000fe200078ec0ff */
[----:B------:R0:W2:Y:S01]  /*07d0*/  @!UP1 SYNCS.EXCH.64 URZ, [UR6+0x78], UR4 ;  /* 0x00007804063f95b2 */ /* 0x0000a20008000100 */
[----:B------:R-:W-:Y:S01]  /*07e0*/  LOP3.LUT R22, R22, R9, RZ, 0xc0, !PT ;  /* 0x0000000916167212 */ /* 0x000fe200078ec0ff */
[----:B------:R-:W-:Y:S01]  /*07f0*/  NOP ;  /* 0x0000000000007918 */ /* 0x000fe20000000000 */
[----:B------:R-:W-:Y:S01]  /*0800*/  SEL R16, R16, 0x2, P6 ;  /* 0x0000000210107807 */ /* 0x000fe20003000000 */
[----:B------:R-:W-:Y:S06]  /*0810*/  @!P2 BRA `(.L_x_3) ;  /* 0x000000000008a947 */ /* 0x000fec0003800000 */
[----:B-12-4-:R-:W-:Y:S01]  /*0820*/  UCGABAR_ARV ;  /* 0x00000000000079c7 */ /* 0x016fe20008000000 */
[----:B------:R-:W-:Y:S05]  /*0830*/  BRA `(.L_x_4) ;  /* 0x0000000000047947 */ /* 0x000fea0003800000 */
.L_x_3:
[----:B-12-4-:R-:W-:Y:S01]  /*0840*/  NOP ;  /* 0x0000000000007918 */ /* 0x016fe20000000000 */
.L_x_4:
[----:B------:R-:W1:Y:S01]  /*0850*/  LDC R17, c[0x0][0x65c] ;  /* 0x00019700ff117b82 */ /* 0x000e620000000800 */
[----:B------:R-:W-:Y:S02]  /*0860*/  IMAD.U32 R8, RZ, RZ, UR8 ;  /* 0x00000008ff087e24 */ /* 0x000fe4000f8e00ff */
[----:B------:R-:W-:Y:S01]  /*0870*/  IMAD.MOV.U32 R9, RZ, RZ, RZ ;  /* 0x000000ffff097224 */ /* 0x000fe200078e00ff */
[----:B-1----:R-:W-:-:S04]  /*0880*/  ISETP.NE.AND P1, PT, R17, 0x1, PT ;  /* 0x000000011100780c */ /* 0x002fc80003f25270 */
[----:B------:R-:W-:-:S09]  /*0890*/  P2R R5, PR, RZ, 0x2 ;  /* 0x00000002ff057803 */ /* 0x000fd20000000000 */
[----:B------:R-:W1:Y:S01]  /*08a0*/  @P1 LDC R19, c[0x0][0x10] ;  /* 0x00000400ff131b82 */ /* 0x000e620000000800 */
[----:B------:R-:W-:Y:S02]  /*08b0*/  @P1 IMAD.MOV.U32 R5, RZ, RZ, RZ ;  /* 0x000000ffff051224 */ /* 0x000fe400078e00ff */
[----:B------:R-:W-:-:S05]  /*08c0*/  @P1 IMAD.MOV.U32 R13, RZ, RZ, RZ ;  /* 0x000000ffff0d1224 */ /* 0x000fca00078e00ff */
[----:B------:R-:W2:Y:S01]  /*08d0*/  @!P1 LDC R11, c[0x0][0xc] ;  /* 0x00000300ff0b9b82 */ /* 0x000ea20000000800 */
[----:B0-----:R-:W-:Y:S01]  /*08e0*/  ULDC UR4, c[0x0][0xc] ;  /* 0x0000030000047ab9 */ /* 0x001fe20000000800 */
[----:B------:R-:W-:Y:S01]  /*08f0*/  ULDC UR5, c[0x0][0x10] ;  /* 0x0000040000057ab9 */ /* 0x000fe20000000800 */
[----:B------:R-:W-:Y:S01]  /*0900*/  ULDC UR6, c[0x0][0x14] ;  /* 0x0000050000067ab9 */ /* 0x000fe20000000800 */
[----:B------:R-:W-:-:S04]  /*0910*/  UIMAD.WIDE.U32 UR4, UR4, UR5, URZ ;  /* 0x00000005040472a5 */ /* 0x000fc8000f8e003f */
[----:B------:R-:W-:Y:S02]  /*0920*/  UIMAD.WIDE.U32 UR38, UR4, UR6, URZ ;  /* 0x00000006042672a5 */ /* 0x000fe4000f8e003f */
[----:B------:R-:W-:-:S04]  /*0930*/  UIMAD UR41, UR5, UR6, URZ ;  /* 0x00000006052972a4 */ /* 0x000fc8000f8e023f */
[----:B------:R-:W-:Y:S01]  /*0940*/  UIADD3 UR41, UR39, UR41, URZ ;  /* 0x0000002927297290 */ /* 0x000fe2000fffe03f */
[----:B-1----:R-:W-:-:S04]  /*0950*/  @P1 IMAD.WIDE.U32 R18, R19, UR8, R4 ;  /* 0x0000000813121c25 */ /* 0x002fc8000f8e0004 */
[----:B------:R-:W-:Y:S02]  /*0960*/  @P1 IMAD.IADD R19, R19, 0x1, R13 ;  /* 0x0000000113131824 */ /* 0x000fe400078e020d */
[----:B--2---:R-:W-:-:S04]  /*0970*/  @!P1 IMAD.WIDE.U32 R8, R4, R11, R8 ;  /* 0x0000000b04089225 */ /* 0x004fc800078e0008 */
[----:B------:R-:W-:Y:S02]  /*0980*/  @!P1 IMAD.MOV.U32 R18, RZ, RZ, R8 ;  /* 0x000000ffff129224 */ /* 0x000fe400078e0008 */
[----:B------:R-:W-:Y:S01]  /*0990*/  @!P1 IMAD.MOV.U32 R19, RZ, RZ, R9 ;  /* 0x000000ffff139224 */ /* 0x000fe200078e0009 */
[----:B------:R-:W-:Y:S06]  /*09a0*/  @!P2 BRA `(.L_x_5) ;  /* 0x00000000000ca947 */ /* 0x000fec0003800000 */
[----:B------:R-:W-:Y:S01]  /*09b0*/  UCGABAR_WAIT ;  /* 0x0000000000007dc7 */ /* 0x000fe20008000000 */
[----:B------:R-:W-:Y:S01]  /*09c0*/  CCTL.IVALL ;  /* 0x00000000ff00798f */ /* 0x000fe20002000000 */
[----:B------:R-:W-:Y:S05]  /*09d0*/  BRA `(.L_x_6) ;  /* 0x0000000000047947 */ /* 0x000fea0003800000 */
.L_x_5:
[----:B------:R-:W-:Y:S06]  /*09e0*/  BAR.SYNC.DEFER_BLOCKING 0x0 ;  /* 0x0000000000007b1d */ /* 0x000fec0000010000 */
.L_x_6:
[----:B------:R-:W-:Y:S05]  /*09f0*/  @!P3 BRA `(.L_x_7) ;  /* 0x0000002c0014b947 */ /* 0x000fea0003800000 */
[----:B------:R-:W-:-:S13]  /*0a00*/  ISETP.GT.U32.AND P0, PT, R10, 0x1, PT ;  /* 0x000000010a00780c */ /* 0x000fda0003f04070 */
[----:B------:R-:W-:Y:S05]  /*0a10*/  @P0 EXIT ;  /* 0x000000000000094d */ /* 0x000fea0003800000 */
[----:B------:R-:W-:Y:S01]  /*0a20*/  ULDC.64 UR4, c[0x0][0x650] ;  /* 0x0001940000047ab9 */ /* 0x000fe20000000a00 */
[----:B------:R-:W-:Y:S01]  /*0a30*/  PRMT R8, RZ, 0x7610, R8 ;  /* 0x00007610ff087816 */ /* 0x000fe20000000008 */
[----:B------:R-:W-:Y:S01]  /*0a40*/  IMAD.MOV.U32 R47, RZ, RZ, -0x1 ;  /* 0xffffffffff2f7424 */ /* 0x000fe200078e00ff */
[----:B------:R-:W-:Y:S01]  /*0a50*/  ISETP.GE.U32.AND P0, PT, R18, UR4, PT ;  /* 0x0000000412007c0c */ /* 0x000fe2000bf06070 */
[----:B------:R-:W-:Y:S02]  /*0a60*/  IMAD.MOV.U32 R44, RZ, RZ, -0x1 ;  /* 0xffffffffff2c7424 */ /* 0x000fe400078e00ff */
[----:B------:R-:W-:Y:S01]  /*0a70*/  IMAD.MOV.U32 R45, RZ, RZ, -0x1 ;  /* 0xffffffffff2d7424 */ /* 0x000fe200078e00ff */
[----:B------:R-:W-:-:S13]  /*0a80*/  ISETP.GE.U32.AND.EX P0, PT, R19, UR5, PT, P0 ;  /* 0x0000000513007c0c */ /* 0x000fda000bf06100 */
[----:B------:R-:W-:Y:S05]  /*0a90*/  @P0 BRA `(.L_x_8) ;  /* 0x0000000400240947 */ /* 0x000fea0003800000 */
[----:B------:R-:W0:Y:S01]  /*0aa0*/  LDC.64 R20, c[0x0][0x628] ;  /* 0x00018a00ff147b82 */ /* 0x000e220000000a00 */
[----:B------:R-:W-:Y:S02]  /*0ab0*/  IMAD.MOV.U32 R8, RZ, RZ, R18 ;  /* 0x000000ffff087224 */ /* 0x000fe400078e0012 */
[----:B------:R-:W-:-:S05]  /*0ac0*/  IMAD.MOV.U32 R9, RZ, RZ, R19 ;  /* 0x000000ffff097224 */ /* 0x000fca00078e0013 */
[----:B------:R-:W1:Y:S08]  /*0ad0*/  LDC R2, c[0x0][0x630] ;  /* 0x00018c00ff027b82 */ /* 0x000e700000000800 */
[----:B------:R-:W2:Y:S01]  /*0ae0*/  LDC.64 R26, c[0x0][0x620] ;  /* 0x00018800ff1a7b82 */ /* 0x000ea20000000a00 */
[----:B0-----:R-:W-:-:S04]  /*0af0*/  ISETP.NE.U32.AND P0, PT, R20, RZ, PT ;  /* 0x000000ff1400720c */ /* 0x001fc80003f05070 */
[----:B------:R-:W-:-:S13]  /*0b00*/  ISETP.NE.AND.EX P0, PT, R21, RZ, PT, P0 ;  /* 0x000000ff1500720c */ /* 0x000fda0003f05300 */
[----:B-12---:R-:W-:Y:S05]  /*0b10*/  @!P0 BRA `(.L_x_9) ;  /* 0x0000000000288947 */ /* 0x006fea0003800000 */
[----:B------:R-:W0:Y:S02]  /*0b20*/  LDC R13, c[0x0][0x634] ;  /* 0x00018d00ff0d7b82 */ /* 0x000e240000000800 */
[----:B0-----:R-:W-:-:S05]  /*0b30*/  IADD3 R13, P0, R18, R13, RZ ;  /* 0x0000000d120d7210 */ /* 0x001fca0007f1e0ff */
[----:B------:R-:W-:-:S04]  /*0b40*/  IMAD.X R15, RZ, RZ, R19, P0 ;  /* 0x000000ffff0f7224 */ /* 0x000fc800000e0613 */
[----:B------:R-:W-:-:S04]  /*0b50*/  IMAD.WIDE.U32 R8, R15, R20, RZ ;  /* 0x000000140f087225 */ /* 0x000fc800078e00ff */
[----:B------:R-:W-:-:S04]  /*0b60*/  IMAD.WIDE.U32 R10, P0, R13, R21, R8 ;  /* 0x000000150d0a7225 */ /* 0x000fc80007800008 */
[----:B------:R-:W-:-:S04]  /*0b70*/  IMAD.WIDE.U32 R8, R13, R20, RZ ;  /* 0x000000140d087225 */ /* 0x000fc800078e00ff */
[----:B------:R-:W-:Y:S01]  /*0b80*/  IMAD.X R13, RZ, RZ, RZ, P0 ;  /* 0x000000ffff0d7224 */ /* 0x000fe200000e06ff */
[----:B------:R-:W-:Y:S01]  /*0b90*/  IADD3 RZ, P0, R9, R10, RZ ;  /* 0x0000000a09ff7210 */ /* 0x000fe20007f1e0ff */
[----:B------:R-:W-:-:S04]  /*0ba0*/  IMAD.MOV.U32 R12, RZ, RZ, R11 ;  /* 0x000000ffff0c7224 */ /* 0x000fc800078e000b */
[----:B------:R-:W-:-:S08]  /*0bb0*/  IMAD.WIDE.U32.X R8, R15, R21, R12, P0 ;  /* 0x000000150f087225 */ /* 0x000fd000000e040c */
.L_x_9:
[----:B------:R-:W0:Y:S01]  /*0bc0*/  LDC.64 R28, c[0x0][0x640] ;  /* 0x00019000ff1c7b82 */ /* 0x000e220000000a00 */
[--C-:B------:R-:W-:Y:S01]  /*0bd0*/  SHF.R.U64 R45, R8, R2, R9.reuse ;  /* 0x00000002082d7219 */ /* 0x100fe20000001209 */
[----:B------:R-:W-:Y:S01]  /*0be0*/  IMAD R24, R7, R24, R4 ;  /* 0x0000001807187224 */ /* 0x000fe200078e0204 */
[----:B------:R-:W-:Y:S02]  /*0bf0*/  SHF.R.U32.HI R2, RZ, R2, R9 ;  /* 0x00000002ff027219 */ /* 0x000fe40000011609 */
[----:B------:R-:W-:-:S03]  /*0c00*/  IADD3 R5, P0, RZ, -R45, RZ ;  /* 0x8000002dff057210 */ /* 0x000fc60007f1e0ff */
[----:B------:R-:W1:Y:S02]  /*0c10*/  LDC R10, c[0x0][0x618] ;  /* 0x00018600ff0a7b82 */ /* 0x000e640000000800 */
[----:B------:R-:W-:-:S04]  /*0c20*/  IMAD.X R9, RZ, RZ, ~R2, P0 ;  /* 0x000000ffff097224 */ /* 0x000fc800000e0e02 */
[-C--:B------:R-:W-:Y:S02]  /*0c30*/  IMAD R2, R9, R26.reuse, RZ ;  /* 0x0000001a09027224 */ /* 0x080fe400078e02ff */
[----:B------:R-:W2:Y:S01]  /*0c40*/  LDC R14, c[0x0][0x608] ;  /* 0x00018200ff0e7b82 */ /* 0x000ea20000000800 */
[----:B------:R-:W-:-:S04]  /*0c50*/  IMAD.WIDE.U32 R8, R5, R26, R18 ;  /* 0x0000001a05087225 */ /* 0x000fc800078e0012 */
[----:B------:R-:W-:Y:S02]  /*0c60*/  IMAD R5, R5, R27, R2 ;  /* 0x0000001b05057224 */ /* 0x000fe400078e0202 */
[----:B------:R-:W-:Y:S01]  /*0c70*/  IMAD.MOV.U32 R27, RZ, RZ, 0x1 ;  /* 0x00000001ff1b7424 */ /* 0x000fe200078e00ff */
[----:B------:R-:W3:Y:S01]  /*0c80*/  LDC R20, c[0x0][0x658] ;  /* 0x00019600ff147b82 */ /* 0x000ee20000000800 */
[----:B------:R-:W-:Y:S01]  /*0c90*/  IMAD.IADD R5, R9, 0x1, R5 ;  /* 0x0000000109057824 */ /* 0x000fe200078e0205 */
[----:B0-----:R-:W-:Y:S01]  /*0ca0*/  ISETP.NE.U32.AND P0, PT, R28, RZ, PT ;  /* 0x000000ff1c00720c */ /* 0x001fe20003f05070 */
[----:B------:R-:W-:-:S03]  /*0cb0*/  IMAD.MOV.U32 R9, RZ, RZ, -0x1 ;  /* 0xffffffffff097424 */ /* 0x000fc600078e00ff */
[----:B------:R-:W-:Y:S02]  /*0cc0*/  ISETP.NE.AND.EX P0, PT, R29, RZ, PT, P0 ;  /* 0x000000ff1d00720c */ /* 0x000fe40003f05300 */
[----:B------:R-:W0:Y:S01]  /*0cd0*/  LDC R15, c[0x0][0x600] ;  /* 0x00018000ff0f7b82 */ /* 0x000e220000000800 */
[-CC-:B-1----:R-:W-:Y:S02]  /*0ce0*/  SHF.R.U64 R12, R8, R10.reuse, R5.reuse ;  /* 0x0000000a080c7219 */ /* 0x182fe40000001205 */
[----:B------:R-:W-:-:S05]  /*0cf0*/  SHF.R.U32.HI R5, RZ, R10, R5 ;  /* 0x0000000aff057219 */ /* 0x000fca0000011605 */
[----:B------:R-:W1:Y:S01]  /*0d00*/  LDC R21, c[0x0][0x648] ;  /* 0x00019200ff157b82 */ /* 0x000e620000000800 */
[-CC-:B--2---:R-:W-:Y:S02]  /*0d10*/  SHF.R.U64 R30, R12, R14.reuse, R5.reuse ;  /* 0x0000000e0c1e7219 */ /* 0x184fe40000001205 */
[----:B------:R-:W-:-:S05]  /*0d20*/  SHF.R.U32.HI R5, RZ, R14, R5 ;  /* 0x0000000eff057219 */ /* 0x000fca0000011605 */
[----:B------:R-:W2:Y:S01]  /*0d30*/  LDC R25, c[0x0][0x638] ;  /* 0x00018e00ff197b82 */ /* 0x000ea20000000800 */
[-CC-:B---3--:R-:W-:Y:S02]  /*0d40*/  SHF.R.U64 R14, R30, R20.reuse, R5.reuse ;  /* 0x000000141e0e7219 */ /* 0x188fe40000001205 */
[-C--:B------:R-:W-:Y:S02]  /*0d50*/  SHF.L.U32 R2, R9, R20.reuse, RZ ;  /* 0x0000001409027219 */ /* 0x080fe400000006ff */
[----:B------:R-:W-:Y:S01]  /*0d60*/  SHF.R.U32.HI R5, RZ, R20, R5 ;  /* 0x00000014ff057219 */ /* 0x000fe20000011605 */
[----:B------:R-:W-:Y:S01]  /*0d70*/  IMAD.MOV.U32 R4, RZ, RZ, R14 ;  /* 0x000000ffff047224 */ /* 0x000fe200078e000e */
[----:B------:R-:W-:Y:S01]  /*0d80*/  LOP3.LUT R7, RZ, R2, RZ, 0x33, !PT ;  /* 0x00000002ff077212 */ /* 0x000fe200078e33ff */
[----:B------:R-:W3:Y:S01]  /*0d90*/  LDC R26, c[0x0][0x610] ;  /* 0x00018400ff1a7b82 */ /* 0x000ee20000000800 */
[----:B------:R-:W-:Y:S05]  /*0da0*/  @!P0 BRA `(.L_x_10) ;  /* 0x0000000000288947 */ /* 0x000fea0003800000 */
[----:B------:R-:W4:Y:S02]  /*0db0*/  LDC R11, c[0x0][0x64c] ;  /* 0x00019300ff0b7b82 */ /* 0x000f240000000800 */
[----:B----4-:R-:W-:-:S05]  /*0dc0*/  IADD3 R11, P0, R14, R11, RZ ;  /* 0x0000000b0e0b7210 */ /* 0x010fca0007f1e0ff */
        /* <DEDUP_REMOVED lines=8> */
.L_x_10:
[----:B-1----:R-:W-:Y:S01]  /*0e50*/  SHF.R.U64 R4, R4, R21, R5 ;  /* 0x0000001504047219 */ /* 0x002fe20000001205 */
[----:B0-----:R-:W-:Y:S01]  /*0e60*/  VIADD R5, R15, 0xffffffff ;  /* 0xffffffff0f057836 */ /* 0x001fe20000000000 */
[----:B------:R-:W-:Y:S02]  /*0e70*/  SHF.L.U32 R2, R27, R20, RZ ;  /* 0x000000141b027219 */ /* 0x000fe400000006ff */
[----:B------:R-:W-:Y:S01]  /*0e80*/  LOP3.LUT R7, R30, R7, RZ, 0xc0, !PT ;  /* 0x000000071e077212 */ /* 0x000fe200078ec0ff */
[----:B------:R-:W-:Y:S01]  /*0e90*/  IMAD.MOV R8, RZ, RZ, -R4 ;  /* 0x000000ffff087224 */ /* 0x000fe200078e0a04 */
[----:B------:R-:W-:Y:S02]  /*0ea0*/  SEL R3, R3, R24, !P1 ;  /* 0x0000001803037207 */ /* 0x000fe40004800000 */
[----:B------:R-:W-:Y:S01]  /*0eb0*/  LOP3.LUT R5, R12, R5, RZ, 0xc0, !PT ;  /* 0x000000050c057212 */ /* 0x000fe200078ec0ff */
[----:B------:R-:W-:Y:S02]  /*0ec0*/  IMAD R4, R2, R4, R7 ;  /* 0x0000000402047224 */ /* 0x000fe400078e0207 */
[----:B--2---:R-:W-:-:S02]  /*0ed0*/  IMAD R2, R8, R25, R14 ;  /* 0x0000001908027224 */ /* 0x004fc400078e020e */
[----:B---3--:R-:W-:Y:S02]  /*0ee0*/  IMAD R3, R4, R26, R3 ;  /* 0x0000001a04037224 */ /* 0x008fe400078e0203 */
[----:B------:R-:W-:Y:S02]  /*0ef0*/  IMAD R2, R2, R15, R5 ;  /* 0x0000000f02027224 */ /* 0x000fe400078e0205 */
[----:B------:R-:W-:-:S03]  /*0f00*/  IMAD.MOV.U32 R8, RZ, RZ, 0x1 ;  /* 0x00000001ff087424 */ /* 0x000fc600078e00ff */
[----:B------:R-:W-:Y:S02]  /*0f10*/  SEL R44, R2, R3, !P1 ;  /* 0x00000003022c7207 */ /* 0x000fe40004800000 */
[----:B------:R-:W-:-:S07]  /*0f20*/  SEL R47, R3, R2, !P1 ;  /* 0x00000002032f7207 */ /* 0x000fce0004800000 */
.L_x_8:
[----:B------:R-:W-:-:S08]  /*0f30*/  NOP ;  /* 0x0000000000007918 */ /* 0x000fd00000000000 */
[----:B------:R-:W0:Y:S02]  /*0f40*/  USETMAXREG.TRY_ALLOC.CTAPOOL UP0, 0xe8 ;  /* 0x000000e8000079c8 */ /* 0x000e240008000600 */
[----:B0-----:R-:W-:-:S13]  /*0f50*/  PLOP3.LUT P0, PT, PT, PT, UP0, 0x80, 0x0 ;  /* 0x000000000000781c */ /* 0x001fda0003f0f008 */
[----:B------:R-:W-:Y:S05]  /*0f60*/  @!P0 BRA `(.L_x_8) ;  /* 0xfffffffc00f08947 */ /* 0x000fea000383ffff */
[----:B------:R-:W-:Y:S01]  /*0f70*/  ULDC.64 UR4, c[0x0][0x598] ;  /* 0x0001660000047ab9 */ /* 0x000fe20000000a00 */
[----:B------:R-:W-:Y:S01]  /*0f80*/  ULDC.64 UR36, c[0x0][0x208] ;  /* 0x0000820000247ab9 */ /* 0x000fe20000000a00 */
[----:B------:R-:W-:-:S04]  /*0f90*/  ISETP.NE.U32.AND P0, PT, RZ, UR4, PT ;  /* 0x00000004ff007c0c */ /* 0x000fc8000bf05070 */
[----:B------:R-:W-:-:S13]  /*0fa0*/  ISETP.NE.AND.EX P0, PT, RZ, UR5, PT, P0 ;  /* 0x00000005ff007c0c */ /* 0x000fda000bf05300 */
[----:B------:R-:W-:Y:S05]  /*0fb0*/  @!P0 BRA `(.L_x_11) ;  /* 0x00000000001c8947 */ /* 0x000fea0003800000 */
[----:B------:R-:W0:Y:S02]  /*0fc0*/  LDC.64 R2, c[0x0][0x598] ;  /* 0x00016600ff027b82 */ /* 0x000e240000000a00 */
[----:B0-----:R-:W2:Y:S02]  /*0fd0*/  LDG.E.64 R2, desc[UR36][R2.64] ;  /* 0x0000002402027981 */ /* 0x001ea4000c1e1b00 */
[----:B--2---:R-:W-:-:S04]  /*0fe0*/  ISETP.NE.U32.AND P0, PT, R2, RZ, PT ;  /* 0x000000ff0200720c */ /* 0x004fc80003f05070 */
[----:B------:R-:W-:-:S13]  /*0ff0*/  ISETP.NE.AND.EX P0, PT, R3, RZ, PT, P0 ;  /* 0x000000ff0300720c */ /* 0x000fda0003f05300 */
[----:B------:R-:W-:Y:S05]  /*1000*/  @!P0 BRA `(.L_x_11) ;  /* 0x0000000000088947 */ /* 0x000fea0003800000 */
[----:B------:R0:W5:Y:S01]  /*1010*/  LD.E R34, desc[UR36][R2.64] ;  /* 0x0000002402227980 */ /* 0x000162000c101900 */
[----:B------:R-:W-:Y:S05]  /*1020*/  BRA `(.L_x_12) ;  /* 0x0000000000247947 */ /* 0x000fea0003800000 */
.L_x_11:
[----:B------:R-:W-:Y:S02]  /*1030*/  ULDC.64 UR4, c[0x0][0x588] ;  /* 0x0001620000047ab9 */ /* 0x000fe40000000a00 */
[----:B------:R-:W-:-:S04]  /*1040*/  ISETP.NE.U32.AND P0, PT, RZ, UR4, PT ;  /* 0x00000004ff007c0c */ /* 0x000fc8000bf05070 */
[----:B------:R-:W-:-:S13]  /*1050*/  ISETP.NE.AND.EX P0, PT, RZ, UR5, PT, P0 ;  /* 0x00000005ff007c0c */ /* 0x000fda000bf05300 */
[----:B------:R-:W-:Y:S05]  /*1060*/  @!P0 BRA `(.L_x_13) ;  /* 0x00000000000c8947 */ /* 0x000fea0003800000 */
[----:B------:R-:W0:Y:S02]  /*1070*/  LDC.64 R34, c[0x0][0x588] ;  /* 0x00016200ff227b82 */ /* 0x000e240000000a00 */
[----:B0-----:R1:W5:Y:S01]  /*1080*/  LDG.E R34, desc[UR36][R34.64] ;  /* 0x0000002422227981 */ /* 0x001362000c1e1900 */
[----:B------:R-:W-:Y:S05]  /*1090*/  BRA `(.L_x_12) ;  /* 0x0000000000087947 */ /* 0x000fea0003800000 */
.L_x_13:
[----:B------:R-:W-:Y:S02]  /*10a0*/  ULDC UR4, c[0x0][0x580] ;  /* 0x0001600000047ab9 */ /* 0x000fe40000000800 */
[----:B------:R-:W-:-:S07]  /*10b0*/  IMAD.U32 R34, RZ, RZ, UR4 ;  /* 0x00000004ff227e24 */ /* 0x000fce000f8e00ff */
.L_x_12:
[----:B------:R-:W-:Y:S02]  /*10c0*/  ULDC.64 UR4, c[0x0][0x5a0] ;  /* 0x0001680000047ab9 */ /* 0x000fe40000000a00 */
[----:B------:R-:W-:-:S04]  /*10d0*/  ISETP.NE.U32.AND P0, PT, RZ, UR4, PT ;  /* 0x00000004ff007c0c */ /* 0x000fc8000bf05070 */
[----:B------:R-:W-:-:S13]  /*10e0*/  ISETP.NE.AND.EX P0, PT, RZ, UR5, PT, P0 ;  /* 0x00000005ff007c0c */ /* 0x000fda000bf05300 */
[----:B------:R-:W-:Y:S05]  /*10f0*/  @!P0 BRA `(.L_x_14) ;  /* 0x00000000001c8947 */ /* 0x000fea0003800000 */
[----:B0-----:R-:W0:Y:S02]  /*1100*/  LDC.64 R2, c[0x0][0x5a0] ;  /* 0x00016800ff027b82 */ /* 0x001e240000000a00 */
[----:B0-----:R-:W2:Y:S02]  /*1110*/  LDG.E.64 R2, desc[UR36][R2.64] ;  /* 0x0000002402027981 */ /* 0x001ea4000c1e1b00 */
[----:B--2---:R-:W-:-:S04]  /*1120*/  ISETP.NE.U32.AND P0, PT, R2, RZ, PT ;  /* 0x000000ff0200720c */ /* 0x004fc80003f05070 */
[----:B------:R-:W-:-:S13]  /*1130*/  ISETP.NE.AND.EX P0, PT, R3, RZ, PT, P0 ;  /* 0x000000ff0300720c */ /* 0x000fda0003f05300 */
[----:B------:R-:W-:Y:S05]  /*1140*/  @!P0 BRA `(.L_x_14) ;  /* 0x0000000000088947 */ /* 0x000fea0003800000 */
[----:B-1----:R0:W5:Y:S01]  /*1150*/  LD.E R35, desc[UR36][R2.64] ;  /* 0x0000002402237980 */ /* 0x002162000c101900 */
[----:B------:R-:W-:Y:S05]  /*1160*/  BRA `(.L_x_15) ;  /* 0x0000000000247947 */ /* 0x000fea0003800000 */
.L_x_14:
[----:B------:R-:W-:Y:S02]  /*1170*/  ULDC.64 UR4, c[0x0][0x590] ;  /* 0x0001640000047ab9 */ /* 0x000fe40000000a00 */
[----:B------:R-:W-:-:S04]  /*1180*/  ISETP.NE.U32.AND P0, PT, RZ, UR4, PT ;  /* 0x00000004ff007c0c */ /* 0x000fc8000bf05070 */
[----:B------:R-:W-:-:S13]  /*1190*/  ISETP.NE.AND.EX P0, PT, RZ, UR5, PT, P0 ;  /* 0x00000005ff007c0c */ /* 0x000fda000bf05300 */
[----:B------:R-:W-:Y:S05]  /*11a0*/  @!P0 BRA `(.L_x_16) ;  /* 0x00000000000c8947 */ /* 0x000fea0003800000 */
[----:B0-----:R-:W1:Y:S02]  /*11b0*/  LDC.64 R2, c[0x0][0x590] ;  /* 0x00016400ff027b82 */ /* 0x001e640000000a00 */
[----:B-1----:R1:W5:Y:S01]  /*11c0*/  LDG.E R35, desc[UR36][R2.64] ;  /* 0x0000002402237981 */ /* 0x002362000c1e1900 */
[----:B------:R-:W-:Y:S05]  /*11d0*/  BRA `(.L_x_15) ;  /* 0x0000000000087947 */ /* 0x000fea0003800000 */
.L_x_16:
[----:B------:R-:W-:Y:S02]  /*11e0*/  ULDC UR4, c[0x0][0x584] ;  /* 0x0001610000047ab9 */ /* 0x000fe40000000800 */
[----:B-1----:R-:W-:-:S07]  /*11f0*/  IMAD.U32 R35, RZ, RZ, UR4 ;  /* 0x00000004ff237e24 */ /* 0x002fce000f8e00ff */
.L_x_15:
[----:B------:R-:W-:-:S13]  /*1200*/  LOP3.LUT P0, RZ, R8, 0xff, RZ, 0xc0, !PT ;  /* 0x000000ff08ff7812 */ /* 0x000fda000780c0ff */
[----:B------:R-:W-:Y:S05]  /*1210*/  @!P0 EXIT ;  /* 0x000000000000894d */ /* 0x000fea0003800000 */
[----:B------:R-:W2:Y:S01]  /*1220*/  LDC R39, c[0x0][0x658] ;  /* 0x00019600ff277b82 */ /* 0x000ea20000000800 */
[----:B------:R-:W-:Y:S01]  /*1230*/  ULDC.64 UR6, c[0x0][0x288] ;  /* 0x0000a20000067ab9 */ /* 0x000fe20000000a00 */
[----:B01----:R-:W-:Y:S01]  /*1240*/  SHF.R.U32.HI R2, RZ, 0x2, R40 ;  /* 0x00000002ff027819 */ /* 0x003fe20000011628 */
[----:B------:R-:W-:Y:S01]  /*1250*/  UIADD3 UR4, UR7, 0x7f, URZ ;  /* 0x0000007f07047890 */ /* 0x000fe2000fffe03f */
[----:B------:R-:W-:Y:S01]  /*1260*/  SHF.R.U32.HI R0, RZ, 0x1, R0 ;  /* 0x00000001ff007819 */ /* 0x000fe20000011600 */
[----:B------:R-:W-:Y:S01]  /*1270*/  IMAD.U32 R3, RZ, RZ, UR6 ;  /* 0x00000006ff037e24 */ /* 0x000fe2000f8e00ff */
[----:B------:R-:W-:Y:S01]  /*1280*/  LOP3.LUT R6, R6, 0x1, RZ, 0xc0, !PT ;  /* 0x0000000106067812 */ /* 0x000fe200078ec0ff */
[----:B------:R-:W-:Y:S01]  /*1290*/  USHF.R.S32.HI UR5, URZ, 0x1f, UR4 ;  /* 0x0000001f3f057899 */ /* 0x000fe20008011404 */
[----:B------:R-:W0:Y:S01]  /*12a0*/  LDC.64 R4, c[0x0][0x5c8] ;  /* 0x00017200ff047b82 */ /* 0x000e220000000a00 */
[----:B------:R-:W-:Y:S01]  /*12b0*/  LOP3.LUT R36, R40, 0x3, RZ, 0xc0, !PT ;  /* 0x0000000328247812 */ /* 0x000fe200078ec0ff */
[----:B------:R-:W-:Y:S01]  /*12c0*/  UMOV UR40, URZ ;  /* 0x0000003f00287c82 */ /* 0x000fe20008000000 */
[----:B------:R-:W-:Y:S01]  /*12d0*/  LOP3.LUT R2, R2, 0x7, RZ, 0xc0, !PT ;  /* 0x0000000702027812 */ /* 0x000fe200078ec0ff */
[----:B------:R-:W-:Y:S01]  /*12e0*/  ULEA.HI UR5, UR5, UR4, URZ, 0x7 ;  /* 0x0000000405057291 */ /* 0x000fe2000f8f383f */
[----:B------:R-:W-:Y:S01]  /*12f0*/  LOP3.LUT R33, R0, 0x30, RZ, 0xc0, !PT ;  /* 0x0000003000217812 */ /* 0x000fe200078ec0ff */
[----:B------:R-:W-:Y:S01]  /*1300*/  IMAD.SHL.U32 R7, R6, 0x40, RZ ;  /* 0x0000004006077824 */ /* 0x000fe200078e00ff */
[----:B------:R-:W-:Y:S01]  /*1310*/  LOP3.LUT R42, R40, 0x80, RZ, 0xc0, !PT ;  /* 0x00000080282a7812 */ /* 0x000fe200078ec0ff */
[----:B------:R-:W-:Y:S01]  /*1320*/  IMAD R36, R36, -0x2, R3 ;  /* 0xfffffffe24247824 */ /* 0x000fe200078e0203 */
[--C-:B------:R-:W-:Y:S01]  /*1330*/  IADD3 R3, RZ, -R33, -R2.reuse ;  /* 0x80000021ff037210 */ /* 0x100fe20007ffe802 */
[----:B------:R-:W-:Y:S01]  /*1340*/  USHF.R.S32.HI UR43, URZ, 0x7, UR5 ;  /* 0x000000073f2b7899 */ /* 0x000fe20008011405 */
[----:B------:R-:W-:Y:S01]  /*1350*/  IMAD.MOV.U32 R0, RZ, RZ, -0x1 ;  /* 0xffffffffff007424 */ /* 0x000fe200078e00ff */
[----:B------:R-:W-:Y:S01]  /*1360*/  LOP3.LUT R32, R7, 0x40, R2, 0xe2, !PT ;  /* 0x0000004007207812 */ /* 0x000fe200078ee202 */
[----:B------:R-:W-:Y:S01]  /*1370*/  IMAD.MOV.U32 R2, RZ, RZ, 0x1 ;  /* 0x00000001ff027424 */ /* 0x000fe200078e00ff */
[----:B------:R-:W-:Y:S01]  /*1380*/  UISETP.LT.AND UP0, UPT, UR43, 0x1, UPT ;  /* 0x000000012b00788c */ /* 0x000fe2000bf01270 */
[----:B------:R-:W-:Y:S01]  /*1390*/  IMAD R3, R6, -0x40, R3 ;  /* 0xffffffc006037824 */ /* 0x000fe200078e0203 */
[----:B--2---:R-:W-:Y:S01]  /*13a0*/  SHF.L.U32 R0, R0, R39, RZ ;  /* 0x0000002700007219 */ /* 0x004fe200000006ff */
[----:B------:R-:W-:Y:S01]  /*13b0*/  ULDC UR4, c[0x0][0x284] ;  /* 0x0000a10000047ab9 */ /* 0x000fe20000000800 */
[----:B------:R-:W-:Y:S01]  /*13c0*/  LOP3.LUT R32, R32, R33, RZ, 0xfc, !PT ;  /* 0x0000002120207212 */ /* 0x000fe200078efcff */
[----:B------:R-:W-:Y:S01]  /*13d0*/  USEL UR44, UR43, 0x1, UP0 ;  /* 0x000000012b2c7887 */ /* 0x000fe20008000000 */
[----:B------:R-:W-:Y:S01]  /*13e0*/  SHF.L.U32 R39, R2, R39, RZ ;  /* 0x0000002702277219 */ /* 0x000fe200000006ff */
[----:B------:R-:W-:Y:S01]  /*13f0*/  IMAD.SHL.U32 R40, R40, 0x2, RZ ;  /* 0x0000000228287824 */ /* 0x000fe200078e00ff */
[----:B------:R-:W-:Y:S01]  /*1400*/  LOP3.LUT R46, R16, 0x1, RZ, 0xfc, !PT ;  /* 0x00000001102e7812 */ /* 0x000fe200078efcff */
[----:B------:R-:W-:Y:S01]  /*1410*/  VIADD R43, R3, UR4 ;  /* 0x00000004032b7c36 */ /* 0x000fe20008000000 */
[C---:B0-----:R-:W-:Y:S01]  /*1420*/  SHF.L.U64.HI R38, R4.reuse, 0x3, R5 ;  /* 0x0000000304267819 */ /* 0x041fe20000010205 */
[----:B------:R-:W-:Y:S01]  /*1430*/  IMAD.SHL.U32 R37, R4, 0x8, RZ ;  /* 0x0000000804257824 */ /* 0x000fe200078e00ff */
[----:B------:R-:W-:Y:S01]  /*1440*/  SHF.R.U32.HI R42, RZ, 0x7, R42 ;  /* 0x00000007ff2a7819 */ /* 0x000fe2000001162a */
[----:B------:R-:W-:Y:S01]  /*1450*/  IMAD.MOV.U32 R33, RZ, RZ, RZ ;  /* 0x000000ffff217224 */ /* 0x000fe200078e00ff */
[----:B------:R-:W-:Y:S01]  /*1460*/  LOP3.LUT R41, RZ, R0, RZ, 0x33, !PT ;  /* 0x00000000ff297212 */ /* 0x000fe200078e33ff */
[----:B------:R-:W-:Y:S01]  /*1470*/  UIADD3 UR44, UR43, -UR44, URZ ;  /* 0x8000002c2b2c7290 */ /* 0x000fe2000fffe03f */
[----:B------:R-:W-:-:S11]  /*1480*/  UMOV UR42, URZ ;  /* 0x0000003f002a7c82 */ /* 0x000fd60008000000 */
.L_x_50:
[----:B------:R-:W0:Y:S01]  /*1490*/  SHFL.IDX PT, R0, R42, RZ, 0x1f ;  /* 0x00001fff2a007589 */ /* 0x000e2200000e0000 */
[----:B-1----:R-:W1:Y:S01]  /*14a0*/  S2UR UR7, SR_CgaCtaId ;  /* 0x00000000000779c3 */ /* 0x002e620000008800 */
[----:B------:R-:W-:Y:S01]  /*14b0*/  UMOV UR6, 0x400 ;  /* 0x0000040000067882 */ /* 0x000fe20000000000 */
[----:B0-----:R-:W-:Y:S01]  /*14c0*/  R2UR UR4, R0 ;  /* 0x00000000000472ca */ /* 0x001fe200000e0000 */
[----:B-1----:R-:W-:-:S12]  /*14d0*/  ULEA UR6, UR7, UR6, 0x18 ;  /* 0x0000000607067291 */ /* 0x002fd8000f8ec03f */
[----:B------:R-:W-:-:S04]  /*14e0*/  ULEA.HI UR5, UR4, UR4, URZ, 0x1 ;  /* 0x0000000404057291 */ /* 0x000fc8000f8f083f */
[----:B------:R-:W-:-:S04]  /*14f0*/  ULOP3.LUT UR5, UR5, 0x7fffe, URZ, 0xc0, !UPT ;  /* 0x0007fffe05057892 */ /* 0x000fc8000f8ec03f */
[----:B------:R-:W-:-:S03]  /*1500*/  UIADD3 UR5, UR4, -UR5, URZ ;  /* 0x8000000504057290 */ /* 0x000fc6000fffe03f */
[----:B------:R-:W-:Y:S01]  /*1510*/  ULDC UR4, c[0x0][0x28c] ;  /* 0x0000a30000047ab9 */ /* 0x000fe20000000800 */
[----:B------:R-:W-:Y:S01]  /*1520*/  ULEA UR5, UR5, UR6, 0xd ;  /* 0x0000000605057291 */ /* 0x000fe2000f8e683f */
[----:B------:R-:W-:-:S03]  /*1530*/  ISETP.LT.AND P0, PT, RZ, UR4, PT ;  /* 0x00000004ff007c0c */ /* 0x000fc6000bf01270 */
[----:B------:R-:W-:-:S04]  /*1540*/  UIADD3 UR5, UR5, 0x180, URZ ;  /* 0x0000018005057890 */ /* 0x000fc8000fffe03f */
[----:B------:R-:W-:-:S04]  /*1550*/  USHF.R.U32.HI UR5, URZ, 0x4, UR5 ;  /* 0x000000043f057899 */ /* 0x000fc80008011605 */
[----:B------:R-:W-:-:S04]  /*1560*/  ULOP3.LUT UR5, UR5, 0x3fff, URZ, 0xc0, !UPT ;  /* 0x00003fff05057892 */ /* 0x000fc8000f8ec03f */
[----:B------:R-:W-:Y:S01]  /*1570*/  ULOP3.LUT UR45, UR5, 0x10000, URZ, 0xfc, !UPT ;  /* 0x00010000052d7892 */ /* 0x000fe2000f8efc3f */
[----:B--2345:R-:W-:Y:S11]  /*1580*/  @P0 BRA `(.L_x_17) ;  /* 0x0000000000400947 */ /* 0x03cff60003800000 */
[----:B------:R-:W-:Y:S01]  /*1590*/  MOV R0, 0x0 ;  /* 0x0000000000007802 */ /* 0x000fe20000000f00 */
[----:B------:R-:W-:Y:S01]  /*15a0*/  ULDC.64 UR4, c[0x4][0x68] ;  /* 0x01001a0000047ab9 */ /* 0x000fe20000000a00 */
[----:B------:R-:W-:Y:S01]  /*15b0*/  ULDC.64 UR6, c[0x4][0x8] ;  /* 0x0100020000067ab9 */ /* 0x000fe20000000a00 */
[----:B------:R-:W-:Y:S01]  /*15c0*/  IMAD.U32 R4, RZ, RZ, UR4 ;  /* 0x00000004ff047e24 */ /* 0x000fe2000f8e00ff */
[----:B------:R0:W1:Y:S01]  /*15d0*/  LDC.64 R2, c[0x4][R0] ;  /* 0x0100000000027b82 */ /* 0x0000620000000a00 */
[----:B------:R-:W-:Y:S01]  /*15e0*/  IMAD.U32 R5, RZ, RZ, UR5 ;  /* 0x00000005ff057e24 */ /* 0x000fe2000f8e00ff */
[----:B------:R-:W-:Y:S01]  /*15f0*/  ULDC.64 UR4, c[0x4][0x70] ;  /* 0x01001c0000047ab9 */ /* 0x000fe20000000a00 */
[----:B------:R-:W-:Y:S02]  /*1600*/  IMAD.U32 R10, RZ, RZ, UR6 ;  /* 0x00000006ff0a7e24 */ /* 0x000fe4000f8e00ff */
[----:B------:R-:W-:Y:S02]  /*1610*/  IMAD.U32 R6, RZ, RZ, UR4 ;  /* 0x00000004ff067e24 */ /* 0x000fe4000f8e00ff */
[----:B------:R-:W-:-:S02]  /*1620*/  IMAD.U32 R7, RZ, RZ, UR5 ;  /* 0x00000005ff077e24 */ /* 0x000fc4000f8e00ff */
[----:B------:R-:W-:Y:S02]  /*1630*/  IMAD.U32 R11, RZ, RZ, UR7 ;  /* 0x00000007ff0b7e24 */ /* 0x000fe4000f8e00ff */
[----:B------:R-:W-:Y:S02]  /*1640*/  IMAD.MOV.U32 R8, RZ, RZ, 0x1e1 ;  /* 0x000001e1ff087424 */ /* 0x000fe400078e00ff */
[----:B------:R-:W-:Y:S02]  /*1650*/  IMAD.MOV.U32 R12, RZ, RZ, 0x1 ;  /* 0x00000001ff0c7424 */ /* 0x000fe400078e00ff */
[----:B0-----:R-:W-:-:S07]  /*1660*/  IMAD.MOV.U32 R13, RZ, RZ, RZ ;  /* 0x000000ffff0d7224 */ /* 0x001fce00078e00ff */
[----:B------:R-:W-:-:S07]  /*1670*/  LEPC R20, `(.L_x_17) ;  /* 0x000000001014794e */ /* 0x000fce0000000000 */
[----:B-1---5:R-:W-:Y:S05]  /*1680*/  CALL.ABS.NOINC R2 ;  /* 0x0000000002007343 */ /* 0x022fea0003c00000 */
.L_x_17:
[----:B------:R-:W-:-:S13]  /*1690*/  ISETP.NE.AND P0, PT, R46, 0x3, PT ;  /* 0x000000032e00780c */ /* 0x000fda0003f05270 */
[----:B------:R-:W-:Y:S05]  /*16a0*/  @!P0 BRA `(.L_x_18) ;  /* 0x0000000000048947 */ /* 0x000fea0003800000 */
[----:B------:R-:W-:Y:S01]  /*16b0*/  BPT.TRAP 0x1 ;  /* 0x000000040000795c */ /* 0x000fe20000300000 */
.L_x_18:
[----:B------:R-:W0:Y:S01]  /*16c0*/  S2UR UR5, SR_CgaCtaId ;  /* 0x00000000000579c3 */ /* 0x000e220000008800 */
[----:B------:R-:W-:Y:S01]  /*16d0*/  UMOV UR4, 0x400 ;  /* 0x0000040000047882 */ /* 0x000fe20000000000 */
[----:B------:R-:W-:Y:S02]  /*16e0*/  IMAD.U32 R0, RZ, RZ, UR40 ;  /* 0x00000028ff007e24 */ /* 0x000fe4000f8e00ff */
[----:B------:R-:W-:-:S03]  /*16f0*/  IMAD.U32 R2, RZ, RZ, UR42 ;  /* 0x0000002aff027e24 */ /* 0x000fc6000f8e00ff */
[----:B------:R-:W-:Y:S01]  /*1700*/  SHF.L.U32 R0, R0, 0x1f, RZ ;  /* 0x0000001f00007819 */ /* 0x000fe200000006ff */
[----:B0-----:R-:W-:-:S06]  /*1710*/  ULEA UR4, UR5, UR4, 0x18 ;  /* 0x0000000405047291 */ /* 0x001fcc000f8ec03f */
[----:B------:R-:W-:-:S04]  /*1720*/  IMAD.U32 R5, RZ, RZ, UR4 ;  /* 0x00000004ff057e24 */ /* 0x000fc8000f8e00ff */
[----:B------:R-:W-:-:S04]  /*1730*/  IMAD R3, R2, 0x8, R5 ;  /* 0x0000000802037824 */ /* 0x000fc800078e0205 */
[----:B------:R0:W1:Y:S01]  /*1740*/  SYNCS.PHASECHK.TRANS64.TRYWAIT P1, [R3+URZ], R0 ;  /* 0x00000000030075a7 */ /* 0x000062000802017f */
[----:B------:R-:W-:Y:S05]  /*1750*/  @!P0 BRA `(.L_x_19) ;  /* 0x0000000000048947 */ /* 0x000fea0003800000 */
[----:B------:R-:W-:Y:S01]  /*1760*/  BPT.TRAP 0x1 ;  /* 0x000000040000795c */ /* 0x000fe20000300000 */
.L_x_19:
[----:B------:R-:W-:-:S05]  /*1770*/  IMAD.U32 R2, RZ, RZ, UR44 ;  /* 0x0000002cff027e24 */ /* 0x000fca000f8e00ff */
[----:B------:R-:W-:Y:S01]  /*1780*/  ISETP.GE.AND P2, PT, R2, 0x1, PT ;  /* 0x000000010200780c */ /* 0x000fe20003f46270 */
[----:B-1----:R-:W-:-:S12]  /*1790*/  @P1 BRA `(.L_x_20) ;  /* 0x0000000000081947 */ /* 0x002fd80003800000 */
[----:B------:R-:W1:Y:S02]  /*17a0*/  SYNCS.PHASECHK.TRANS64.TRYWAIT P1, [R3+URZ], R0 ;  /* 0x00000000030075a7 */ /* 0x000e64000802017f */
[----:B-1----:R-:W-:Y:S05]  /*17b0*/  @!P1 BRA `(.L_x_21) ;  /* 0x0000003400689947 */ /* 0x002fea0003800000 */
.L_x_20:
[----:B------:R-:W-:Y:S05]  /*17c0*/  WARPSYNC.ALL ;  /* 0x0000000000007948 */ /* 0x000fea0003800000 */
[----:B------:R-:W-:Y:S01]  /*17d0*/  R2UR UR4, R5 ;  /* 0x00000000050472ca */ /* 0x000fe200000e0000 */
[----:B------:R-:W-:Y:S01]  /*17e0*/  ULEA UR5, UR42, UR45, 0xb ;  /* 0x0000002d2a057291 */ /* 0x000fe2000f8e583f */
[----:B------:R-:W-:Y:S01]  /*17f0*/  WARPGROUP.ARRIVE ;  /* 0x00000000000079c5 */ /* 0x000fe20000000000 */
[----:B------:R-:W-:Y:S01]  /*1800*/  UMOV UR9, 0x40000040 ;  /* 0x4000004000097882 */ /* 0x000fe20000000000 */
[----:B------:R-:W-:-:S04]  /*1810*/  UMOV UR11, 0x40000040 ;  /* 0x40000040000b7882 */ /* 0x000fc80000000000 */
[----:B------:R-:W-:-:S05]  /*1820*/  UMOV UR8, UR5 ;  /* 0x0000000500087c82 */ /* 0x000fca0008000000 */
[----:B------:R-:W-:-:S04]  /*1830*/  UIADD3 UR4, UR4, 0x30180, URZ ;  /* 0x0003018004047890 */ /* 0x000fc8000fffe03f */
[----:B------:R-:W-:-:S04]  /*1840*/  USHF.R.U32.HI UR4, URZ, 0x4, UR4 ;  /* 0x000000043f047899 */ /* 0x000fc80008011604 */
[----:B------:R-:W-:-:S04]  /*1850*/  ULOP3.LUT UR4, UR4, 0x3fff, URZ, 0xc0, !UPT ;  /* 0x00003fff04047892 */ /* 0x000fc8000f8ec03f */
[----:B------:R-:W-:-:S04]  /*1860*/  ULOP3.LUT UR4, UR4, 0x10000, URZ, 0xfc, !UPT ;  /* 0x0001000004047892 */ /* 0x000fc8000f8efc3f */
[----:B------:R-:W-:-:S07]  /*1870*/  ULEA UR6, UR42, UR4, 0x8 ;  /* 0x000000042a067291 */ /* 0x000fce000f8e403f */
[----:B------:R-:W-:Y:S02]  /*1880*/  UMOV UR10, UR6 ;  /* 0x00000006000a7c82 */ /* 0x000fe40008000000 */
[----:B------:R-:W-:Y:S01]  /*1890*/  HGMMA.64x16x16.F32.BF16 R24, gdesc[UR8], RZ, !UPT, gsb0 ;  /* 0x00200000081879f0 */ /* 0x000fe2000c0018ff */
[----:B------:R-:W-:Y:S02]  /*18a0*/  UIADD3 UR8, UR5, 0x2, URZ ;  /* 0x0000000205087890 */ /* 0x000fe4000fffe03f */
[----:B------:R-:W-:Y:S01]  /*18b0*/  UIADD3 UR10, UR6, 0x2, URZ ;  /* 0x00000002060a7890 */ /* 0x000fe2000fffe03f */
[----:B------:R-:W-:Y:S01]  /*18c0*/  UMOV UR9, 0x40000040 ;  /* 0x4000004000097882 */ /* 0x000fe20000000000 */
[----:B------:R-:W-:Y:S01]  /*18d0*/  UMOV UR11, 0x40000040 ;  /* 0x40000040000b7882 */ /* 0x000fe20000000000 */
[----:B------:R-:W-:Y:S02]  /*18e0*/  WARPGROUP.DEPBAR.LE gsb0, 0x0 ;  /* 0x00008000000079c5 */ /* 0x000fe40000010000 */
[----:B------:R-:W-:-:S06]  /*18f0*/  WARPGROUP.ARRIVE ;  /* 0x00000000000079c5 */ /* 0x000fcc0000000000 */
[----:B------:R-:W-:Y:S01]  /*1900*/  HGMMA.64x16x16.F32.BF16 R24, gdesc[UR8], R24, gsb0 ;  /* 0x00200000081879f0 */ /* 0x000fe20008001818 */
        /* <DEDUP_REMOVED lines=41> */
[----:B------:R-:W-:Y:S03]  /*1ba0*/  HGMMA.64x16x16.F32.BF16 R24, gdesc[UR8], R24, gsb0 ;  /* 0x00200000081879f0 */ /* 0x000fe60008001818 */
[----:B------:R-:W-:Y:S02]  /*1bb0*/  WARPGROUP.DEPBAR.LE gsb0, 0x0 ;  /* 0x00008000000079c5 */ /* 0x000fe40000010000 */
[----:B------:R-:W-:Y:S05]  /*1bc0*/  @!P2 BRA `(.L_x_22) ;  /* 0x000000040098a947 */ /* 0x000fea0003800000 */
[----:B------:R-:W-:Y:S01]  /*1bd0*/  UIADD3 UR5, UR42, 0x1, URZ ;  /* 0x000000012a057890 */ /* 0x000fe2000fffe03f */
[----:B01----:R-:W-:Y:S02]  /*1be0*/  IMAD.U32 R0, RZ, RZ, UR44 ;  /* 0x0000002cff007e24 */ /* 0x003fe4000f8e00ff */
[----:B------:R-:W-:Y:S01]  /*1bf0*/  IMAD.U32 R2, RZ, RZ, UR42 ;  /* 0x0000002aff027e24 */ /* 0x000fe2000f8e00ff */
[----:B------:R-:W-:-:S04]  /*1c00*/  UISETP.NE.AND UP0, UPT, UR5, 0x6, UPT ;  /* 0x000000060500788c */ /* 0x000fc8000bf05270 */
[----:B------:R-:W-:Y:S02]  /*1c10*/  USEL UR6, URZ, 0x1, UP0 ;  /* 0x000000013f067887 */ /* 0x000fe40008000000 */
[----:B------:R-:W-:Y:S02]  /*1c20*/  USEL UR5, UR5, URZ, UP0 ;  /* 0x0000003f05057287 */ /* 0x000fe40008000000 */
[----:B------:R-:W-:-:S06]  /*1c30*/  ULOP3.LUT UR6, UR40, UR6, URZ, 0x3c, !UPT ;  /* 0x0000000628067292 */ /* 0x000fcc000f8e3c3f */
[----:B------:R-:W-:-:S07]  /*1c40*/  IMAD.U32 R6, RZ, RZ, UR6 ;  /* 0x00000006ff067e24 */ /* 0x000fce000f8e00ff */
.L_x_29:
[----:B------:R-:W-:Y:S05]  /*1c50*/  @!P0 BRA `(.L_x_23) ;  /* 0x0000000000048947 */ /* 0x000fea0003800000 */
[----:B------:R-:W-:Y:S01]  /*1c60*/  BPT.TRAP 0x1 ;  /* 0x000000040000795c */ /* 0x000fe20000300000 */
.L_x_23:
[----:B------:R-:W0:Y:S01]  /*1c70*/  S2UR UR7, SR_CgaCtaId ;  /* 0x00000000000779c3 */ /* 0x000e220000008800 */
[----:B------:R-:W-:Y:S01]  /*1c80*/  UMOV UR6, 0x400 ;  /* 0x0000040000067882 */ /* 0x000fe20000000000 */
[----:B------:R-:W-:Y:S01]  /*1c90*/  IMAD.U32 R4, RZ, RZ, UR5 ;  /* 0x00000005ff047e24 */ /* 0x000fe2000f8e00ff */
[----:B------:R-:W-:Y:S01]  /*1ca0*/  SHF.L.U32 R3, R6, 0x1f, RZ ;  /* 0x0000001f06037819 */ /* 0x000fe200000006ff */
[----:B0-----:R-:W-:-:S06]  /*1cb0*/  ULEA UR6, UR7, UR6, 0x18 ;  /* 0x0000000607067291 */ /* 0x001fcc000f8ec03f */
[----:B------:R-:W-:-:S04]  /*1cc0*/  IMAD.U32 R5, RZ, RZ, UR6 ;  /* 0x00000006ff057e24 */ /* 0x000fc8000f8e00ff */
[----:B------:R-:W-:-:S04]  /*1cd0*/  IMAD R4, R4, 0x8, R5 ;  /* 0x0000000804047824 */ /* 0x000fc800078e0205 */
[----:B------:R0:W1:Y:S01]  /*1ce0*/  SYNCS.PHASECHK.TRANS64.TRYWAIT P1, [R4+URZ], R3 ;  /* 0x00000003040075a7 */ /* 0x000062000802017f */
[----:B------:R-:W-:Y:S05]  /*1cf0*/  @!P0 BRA `(.L_x_24) ;  /* 0x0000000000048947 */ /* 0x000fea0003800000 */
[----:B------:R-:W-:Y:S01]  /*1d00*/  BPT.TRAP 0x1 ;  /* 0x000000040000795c */ /* 0x000fe20000300000 */
.L_x_24:
[----:B-1----:R-:W-:Y:S05]  /*1d10*/  @P1 BRA `(.L_x_25) ;  /* 0x0000000000081947 */ /* 0x002fea0003800000 */
[----:B------:R-:W1:Y:S02]  /*1d20*/  SYNCS.PHASECHK.TRANS64.TRYWAIT P1, [R4+URZ], R3 ;  /* 0x00000003040075a7 */ /* 0x000e64000802017f */
[----:B-1----:R-:W-:Y:S05]  /*1d30*/  @!P1 BRA `(.L_x_26) ;  /* 0x00000030001c9947 */ /* 0x002fea0003800000 */
.L_x_25:
[----:B------:R-:W-:Y:S01]  /*1d40*/  ULEA UR6, UR5, UR45, 0xb ;  /* 0x0000002d05067291 */ /* 0x000fe2000f8e583f */
[----:B------:R-:W-:Y:S01]  /*1d50*/  WARPGROUP.ARRIVE ;  /* 0x00000000000079c5 */ /* 0x000fe20000000000 */
[----:B------:R-:W-:Y:S01]  /*1d60*/  ULEA UR7, UR5, UR4, 0x8 ;  /* 0x0000000405077291 */ /* 0x000fe2000f8e403f */
[----:B------:R-:W-:Y:S01]  /*1d70*/  UMOV UR9, 0x40000040 ;  /* 0x4000004000097882 */ /* 0x000fe20000000000 */
[----:B------:R-:W-:-:S03]  /*1d80*/  UMOV UR11, 0x40000040 ;  /* 0x40000040000b7882 */ /* 0x000fc60000000000 */
[----:B------:R-:W-:Y:S02]  /*1d90*/  UMOV UR8, UR6 ;  /* 0x0000000600087c82 */ /* 0x000fe40008000000 */
[----:B------:R-:W-:Y:S02]  /*1da0*/  UMOV UR10, UR7 ;  /* 0x00000007000a7c82 */ /* 0x000fe40008000000 */
[----:B------:R-:W-:Y:S01]  /*1db0*/  HGMMA.64x16x16.F32.BF16 R24, gdesc[UR8], R24, gsb0 ;  /* 0x00200000081879f0 */ /* 0x000fe20008001818 */
[----:B------:R-:W-:Y:S02]  /*1dc0*/  UIADD3 UR8, UR6, 0x2, URZ ;  /* 0x0000000206087890 */ /* 0x000fe4000fffe03f */
[----:B------:R-:W-:Y:S01]  /*1dd0*/  UIADD3 UR10, UR7, 0x2, URZ ;  /* 0x00000002070a7890 */ /* 0x000fe2000fffe03f */
[----:B------:R-:W-:Y:S01]  /*1de0*/  UMOV UR9, 0x40000040 ;  /* 0x4000004000097882 */ /* 0x000fe20000000000 */
[----:B------:R-:W-:Y:S01]  /*1df0*/  UMOV UR11, 0x40000040 ;  /* 0x40000040000b7882 */ /* 0x000fe20000000000 */
[----:B------:R-:W-:-:S02]  /*1e00*/  WARPGROUP.DEPBAR.LE gsb0, 0x0 ;  /* 0x00008000000079c5 */ /* 0x000fc40000010000 */
        /* <DEDUP_REMOVED lines=46> */
[----:B------:R-:W-:Y:S01]  /*20f0*/  BPT.TRAP 0x1 ;  /* 0x000000040000795c */ /* 0x000fe20000300000 */
.L_x_27:
[----:B------:R-:W-:-:S13]  /*2100*/  ISETP.NE.AND P1, PT, R22, RZ, PT ;  /* 0x000000ff1600720c */ /* 0x000fda0003f25270 */
[----:B01----:R-:W-:-:S04]  /*2110*/  @P1 IMAD R3, R2, 0x8, R5 ;  /* 0x0000000802031824 */ /* 0x003fc800078e0205 */
[----:B------:R-:W-:-:S05]  /*2120*/  @P1 VIADD R4, R3, 0x30 ;  /* 0x0000003003041836 */ /* 0x000fca0000000000 */
[----:B------:R-:W-:-:S04]  /*2130*/  @P1 PRMT R4, R23, 0x654, R4 ;  /* 0x0000065417041816 */ /* 0x000fc80000000004 */
[----:B------:R0:W-:Y:S01]  /*2140*/  @P1 SYNCS.ARRIVE.TRANS64.RED.A1T0 RZ, [R4+URZ], RZ ;  /* 0x000000ff04ff19a7 */ /* 0x0001e2000810043f */
[----:B------:R-:W-:-:S13]  /*2150*/  ISETP.GT.U32.AND P1, PT, R16, 0x1, PT ;  /* 0x000000011000780c */ /* 0x000fda0003f24070 */
[----:B0-----:R-:W-:Y:S05]  /*2160*/  @P1 BRA `(.L_x_28) ;  /* 0x0000000000041947 */ /* 0x001fea0003800000 */
[----:B------:R-:W-:Y:S01]  /*2170*/  BPT.TRAP 0x1 ;  /* 0x000000040000795c */ /* 0x000fe20000300000 */
.L_x_28:
[----:B------:R-:W-:Y:S01]  /*2180*/  UIADD3 UR5, UR5, 0x1, URZ ;  /* 0x0000000105057890 */ /* 0x000fe2000fffe03f */
[----:B------:R-:W-:Y:S01]  /*2190*/  ISETP.GT.AND P2, PT, R0, 0x1, PT ;  /* 0x000000010000780c */ /* 0x000fe20003f44270 */
[----:B------:R-:W-:Y:S02]  /*21a0*/  VIADD R2, R2, 0x1 ;  /* 0x0000000102027836 */ /* 0x000fe40000000000 */
[----:B------:R-:W-:Y:S01]  /*21b0*/  UISETP.NE.AND UP0, UPT, UR5, 0x6, UPT ;  /* 0x000000060500788c */ /* 0x000fe2000bf05270 */
[----:B------:R-:W-:Y:S02]  /*21c0*/  VIADD R0, R0, 0xffffffff ;  /* 0xffffffff00007836 */ /* 0x000fe40000000000 */
[C---:B------:R-:W-:Y:S01]  /*21d0*/  ISETP.NE.AND P1, PT, R2.reuse, 0x6, PT ;  /* 0x000000060200780c */ /* 0x040fe20003f25270 */
[----:B------:R-:W-:Y:S02]  /*21e0*/  USEL UR6, URZ, 0x1, UP0 ;  /* 0x000000013f067887 */ /* 0x000fe40008000000 */
[----:B------:R-:W-:Y:S01]  /*21f0*/  USEL UR5, UR5, URZ, UP0 ;  /* 0x0000003f05057287 */ /* 0x000fe20008000000 */
[----:B------:R-:W-:-:S03]  /*2200*/  SEL R2, R2, RZ, P1 ;  /* 0x000000ff02027207 */ /* 0x000fc60000800000 */
[----:B------:R-:W-:Y:S01]  /*2210*/  LOP3.LUT R6, R6, UR6, RZ, 0x3c, !PT ;  /* 0x0000000606067c12 */ /* 0x000fe2000f8e3cff */
[----:B------:R-:W-:Y:S07]  /*2220*/  @P2 BRA `(.L_x_29) ;  /* 0xfffffff800882947 */ /* 0x000fee000383ffff */
.L_x_22:
[----:B01----:R-:W0:Y:S02]  /*2230*/  LDC R0, c[0x0][0x28c] ;  /* 0x0000a300ff007b82 */ /* 0x003e240000000800 */
[----:B0-----:R-:W-:-:S13]  /*2240*/  ISETP.GE.AND P1, PT, R0, 0x1, PT ;  /* 0x000000010000780c */ /* 0x001fda0003f26270 */
[----:B------:R-:W-:Y:S05]  /*2250*/  @!P1 BRA `(.L_x_30) ;  /* 0x0000000000449947 */ /* 0x000fea0003800000 */
[----:B------:R-:W-:Y:S05]  /*2260*/  @!P0 BRA `(.L_x_31) ;  /* 0x0000000000048947 */ /* 0x000fea0003800000 */
[----:B------:R-:W-:Y:S01]  /*2270*/  BPT.TRAP 0x1 ;  /* 0x000000040000795c */ /* 0x000fe20000300000 */
.L_x_31:
[----:B------:R-:W-:-:S13]  /*2280*/  ISETP.NE.AND P0, PT, R22, RZ, PT ;  /* 0x000000ff1600720c */ /* 0x000fda0003f05270 */
[----:B------:R-:W-:-:S05]  /*2290*/  VOTEU.ANY UP0, P0 ;  /* 0x00000000003f7886 */ /* 0x000fca0000000100 */
[----:B------:R-:W-:-:S06]  /*22a0*/  @UP0 UIADD3 UR4, UR44, UR42, URZ ;  /* 0x0000002a2c040290 */ /* 0x000fcc000fffe03f */
[----:B------:R-:W-:Y:S02]  /*22b0*/  IMAD.U32 R2, RZ, RZ, UR4 ;  /* 0x00000004ff027e24 */ /* 0x000fe4000f8e00ff */
[----:B------:R-:W-:Y:S02]  /*22c0*/  IMAD.U32 R7, RZ, RZ, UR4 ;  /* 0x00000004ff077e24 */ /* 0x000fe4000f8e00ff */
[----:B------:R-:W-:-:S05]  /*22d0*/  @P0 IMAD.WIDE.U32 R2, R2, -0x55555555, RZ ;  /* 0xaaaaaaab02020825 */ /* 0x000fca00078e00ff */
[----:B------:R-:W-:-:S05]  /*22e0*/  @P0 SHF.R.U32.HI R0, RZ, 0x2, R3 ;  /* 0x00000002ff000819 */ /* 0x000fca0000011603 */
[----:B------:R-:W-:-:S04]  /*22f0*/  @P0 IMAD R0, R0, -0x6, R7 ;  /* 0xfffffffa00000824 */ /* 0x000fc800078e0207 */
[----:B------:R-:W-:-:S04]  /*2300*/  @P0 IMAD R0, R0, 0x8, R5 ;  /* 0x0000000800000824 */ /* 0x000fc800078e0205 */
[----:B------:R-:W-:-:S05]  /*2310*/  @P0 VIADD R0, R0, 0x30 ;  /* 0x0000003000000836 */ /* 0x000fca0000000000 */
[----:B------:R-:W-:-:S04]  /*2320*/  @P0 PRMT R0, R23, 0x654, R0 ;  /* 0x0000065417000816 */ /* 0x000fc80000000000 */
[----:B------:R0:W-:Y:S01]  /*2330*/  @P0 SYNCS.ARRIVE.TRANS64.RED.A1T0 RZ, [R0+URZ], RZ ;  /* 0x000000ff00ff09a7 */ /* 0x0001e2000810043f */
[----:B------:R-:W-:-:S13]  /*2340*/  ISETP.GT.U32.AND P0, PT, R16, 0x1, PT ;  /* 0x000000011000780c */ /* 0x000fda0003f04070 */
[----:B0-----:R-:W-:Y:S05]  /*2350*/  @P0 BRA `(.L_x_30) ;  /* 0x0000000000040947 */ /* 0x001fea0003800000 */
[----:B------:R-:W-:Y:S01]  /*2360*/  BPT.TRAP 0x1 ;  /* 0x000000040000795c */ /* 0x000fe20000300000 */
.L_x_30:
[----:B------:R-:W-:Y:S01]  /*2370*/  SHF.R.S32.HI R21, RZ, 0x1f, R45 ;  /* 0x0000001fff157819 */ /* 0x000fe2000001142d */
[----:B------:R-:W-:Y:S01]  /*2380*/  ULDC.64 UR4, c[0x0][0x5d0] ;  /* 0x0001740000047ab9 */ /* 0x000fe20000000a00 */
[----:B------:R-:W-:Y:S01]  /*2390*/  IMAD.SHL.U32 R7, R44, 0x10, RZ ;  /* 0x000000102c077824 */ /* 0x000fe200078e00ff */
[----:B------:R-:W-:Y:S01]  /*23a0*/  UIADD3 UR42, UR43, UR42, URZ ;  /* 0x0000002a2b2a7290 */ /* 0x000fe2000fffe03f */
[----:B------:R-:W-:Y:S01]  /*23b0*/  IMAD.WIDE R12, R47, 0x80, R32 ;  /* 0x000000802f0c7825 */ /* 0x000fe200078e0220 */
[----:B------:R-:W-:Y:S01]  /*23c0*/  ULDC UR7, c[0x0][0x288] ;  /* 0x0000a20000077ab9 */ /* 0x000fe20000000800 */
[----:B------:R-:W-:Y:S01]  /*23d0*/  ULDC UR10, c[0x0][0x284] ;  /* 0x0000a100000a7ab9 */ /* 0x000fe20000000800 */
[----:B------:R-:W-:Y:S01]  /*23e0*/  LOP3.LUT R4, R7, 0x6, R40, 0xf8, !PT ;  /* 0x0000000607047812 */ /* 0x000fe200078ef828 */
[----:B------:R-:W-:Y:S01]  /*23f0*/  IMAD R0, R21, UR4, RZ ;  /* 0x0000000415007c24 */ /* 0x000fe2000f8e02ff */
[----:B------:R-:W-:Y:S01]  /*2400*/  UISETP.GT.U32.AND UP0, UPT, UR42, 0x5, UPT ;  /* 0x000000052a00788c */ /* 0x000fe2000bf04070 */
[----:B------:R-:W-:Y:S01]  /*2410*/  ISETP.GE.AND P0, PT, R7, UR7, PT ;  /* 0x0000000707007c0c */ /* 0x000fe2000bf06270 */
[----:B------:R-:W-:Y:S01]  /*2420*/  UISETP.GE.U32.AND UP1, UPT, UR43, 0x6, UPT ;  /* 0x000000062b00788c */ /* 0x000fe2000bf26070 */
[----:B------:R-:W-:Y:S01]  /*2430*/  IMAD R9, R45, UR5, R0 ;  /* 0x000000052d097c24 */ /* 0x000fe2000f8e0200 */
[--C-:B------:R-:W-:Y:S01]  /*2440*/  SHF.R.S32.HI R5, RZ, 0x1f, R4.reuse ;  /* 0x0000001fff057819 */ /* 0x100fe20000011404 */
[----:B------:R-:W-:Y:S01]  /*2450*/  IMAD.SHL.U32 R0, R47, 0x80, RZ ;  /* 0x000000802f007824 */ /* 0x000fe200078e00ff */
[----:B------:R-:W-:Y:S01]  /*2460*/  UISETP.LT.U32.AND UP0, UPT, UR43, 0x6, UP0 ;  /* 0x000000062b00788c */ /* 0x000fe20008701070 */
[----:B------:R-:W-:Y:S01]  /*2470*/  IMAD.MOV.U32 R47, RZ, RZ, -0x1 ;  /* 0xffffffffff2f7424 */ /* 0x000fe200078e00ff */
[----:B------:R-:W-:Y:S01]  /*2480*/  ULDC.64 UR8, c[0x0][0x5c8] ;  /* 0x0001720000087ab9 */ /* 0x000fe20000000a00 */
[----:B------:R-:W-:Y:S01]  /*2490*/  IMAD.WIDE.U32 R2, R45, UR4, R4 ;  /* 0x000000042d027c25 */ /* 0x000fe2000f8e0004 */
[----:B------:R-:W-:Y:S01]  /*24a0*/  ISETP.GE.OR P0, PT, R0, UR10, P0 ;  /* 0x0000000a00007c0c */ /* 0x000fe20008706670 */
[----:B------:R-:W-:-:S02]  /*24b0*/  UIMAD.WIDE.U32 UR4, UR42, -0x55555555, URZ ;  /* 0xaaaaaaab2a0478a5 */ /* 0x000fc4000f8e003f */
[----:B------:R-:W-:Y:S01]  /*24c0*/  USEL UR6, URZ, 0x1, !UP0 ;  /* 0x000000013f067887 */ /* 0x000fe2000c000000 */
[----:B------:R-:W-:Y:S01]  /*24d0*/  IMAD R11, R13, UR8, RZ ;  /* 0x000000080d0b7c24 */ /* 0x000fe2000f8e02ff */
[----:B------:R-:W-:Y:S01]  /*24e0*/  USHF.R.U32.HI UR4, URZ, 0x2, UR5 ;  /* 0x000000023f047899 */ /* 0x000fe20008011605 */
[----:B------:R-:W-:Y:S01]  /*24f0*/  IMAD.IADD R3, R3, 0x1, R9 ;  /* 0x0000000103037824 */ /* 0x000fe200078e0209 */
[----:B------:R-:W-:Y:S01]  /*2500*/  ULOP3.LUT UR40, UR40, UR6, URZ, 0x3c, !UPT ;  /* 0x0000000628287292 */ /* 0x000fe2000f8e3c3f */
[C---:B------:R-:W-:Y:S01]  /*2510*/  IMAD R11, R12.reuse, UR9, R11 ;  /* 0x000000090c0b7c24 */ /* 0x040fe2000f8e020b */
[----:B------:R-:W-:Y:S01]  /*2520*/  UIMAD UR42, UR4, -0x6, UR42 ;  /* 0xfffffffa042a78a4 */ /* 0x000fe2000f8e022a */
[----:B------:R-:W-:Y:S01]  /*2530*/  IMAD.WIDE.U32 R14, R12, UR8, R2 ;  /* 0x000000080c0e7c25 */ /* 0x000fe2000f8e0002 */
[----:B------:R-:W-:Y:S02]  /*2540*/  @UP1 ULOP3.LUT UR40, UR40, 0x1, UR4, 0x78, !UPT ;  /* 0x0000000128281892 */ /* 0x000fe4000f8e7804 */
[----:B------:R-:W-:Y:S10]  /*2550*/  @P0 BRA `(.L_x_32) ;  /* 0x0000000800bc0947 */ /* 0x000ff40003800000 */
[----:B-----5:R-:W-:Y:S01]  /*2560*/  FSETP.NEU.AND P0, PT, R35, RZ, PT ;  /* 0x000000ff2300720b */ /* 0x020fe20003f0d000 */
[----:B------:R-:W-:Y:S01]  /*2570*/  BSSY B0, `(.L_x_32) ;  /* 0x00000ad000007945 */ /* 0x000fe20003800000 */
[----:B------:R-:W-:Y:S02]  /*2580*/  IMAD.IADD R57, R15, 0x1, R11 ;  /* 0x000000010f397824 */ /* 0x000fe400078e020b */
[----:B------:R-:W-:Y:S02]  /*2590*/  IMAD.IADD R44, R43, 0x1, -R0 ;  /* 0x000000012b2c7824 */ /* 0x000fe400078e0a00 */
[----:B------:R-:W-:-:S07]  /*25a0*/  IMAD.IADD R50, R36, 0x1, -R7 ;  /* 0x0000000124327824 */ /* 0x000fce00078e0a07 */
[----:B------:R-:W-:Y:S05]  /*25b0*/  @!P0 BRA `(.L_x_33) ;  /* 0x0000000400f08947 */ /* 0x000fea0003800000 */
[----:B------:R-:W0:Y:S01]  /*25c0*/  LDC.64 R48, c[0x0][0x5b8] ;  /* 0x00016e00ff307b82 */ /* 0x000e220000000a00 */
[----:B------:R-:W-:Y:S01]  /*25d0*/  ISETP.GT.AND P0, PT, R50, RZ, PT ;  /* 0x000000ff3200720c */ /* 0x000fe20003f04270 */
[----:B------:R-:W-:-:S03]  /*25e0*/  ULDC.64 UR4, c[0x0][0x5c0] ;  /* 0x0001700000047ab9 */ /* 0x000fc60000000a00 */
[----:B------:R-:W-:-:S03]  /*25f0*/  ISETP.GT.AND P2, PT, R44, RZ, P0 ;  /* 0x000000ff2c00720c */ /* 0x000fc60000744270 */
[----:B------:R-:W1:Y:S08]  /*2600*/  LDC.64 R52, c[0x0][0x5b0] ;  /* 0x00016c00ff347b82 */ /* 0x000e700000000a00 */
[----:B------:R-:W2:Y:S01]  /*2610*/  LDC.64 R54, c[0x0][0x5a8] ;  /* 0x00016a00ff367b82 */ /* 0x000ea20000000a00 */
[-C--:B0-----:R-:W-:Y:S02]  /*2620*/  IMAD R0, R21, R48.reuse, RZ ;  /* 0x0000003015007224 */ /* 0x081fe400078e02ff */
[----:B------:R-:W-:-:S04]  /*2630*/  IMAD.WIDE.U32 R20, R45, R48, R4 ;  /* 0x000000302d147225 */ /* 0x000fc800078e0004 */
[----:B------:R-:W-:Y:S02]  /*2640*/  IMAD R49, R45, R49, R0 ;  /* 0x000000312d317224 */ /* 0x000fe400078e0200 */
[-C--:B-1----:R-:W-:Y:S02]  /*2650*/  IMAD R0, R13, R52.reuse, RZ ;  /* 0x000000340d007224 */ /* 0x082fe400078e02ff */
[----:B------:R-:W-:Y:S02]  /*2660*/  IMAD.IADD R7, R21, 0x1, R49 ;  /* 0x0000000115077824 */ /* 0x000fe400078e0231 */
[----:B------:R-:W-:Y:S02]  /*2670*/  IMAD.MOV.U32 R6, RZ, RZ, R20 ;  /* 0x000000ffff067224 */ /* 0x000fe400078e0014 */
[C---:B------:R-:W-:Y:S02]  /*2680*/  IMAD R51, R12.reuse, R53, R0 ;  /* 0x000000350c337224 */ /* 0x040fe400078e0200 */
[----:B------:R-:W-:-:S04]  /*2690*/  IMAD.WIDE.U32 R2, R12, R52, R6 ;  /* 0x000000340c027225 */ /* 0x000fc800078e0006 */
[----:B------:R-:W-:Y:S01]  /*26a0*/  IMAD.IADD R0, R3, 0x1, R51 ;  /* 0x0000000103007824 */ /* 0x000fe200078e0233 */
[----:B--2---:R-:W-:-:S04]  /*26b0*/  LEA R8, P1, R2, R54, 0x1 ;  /* 0x0000003602087211 */ /* 0x004fc800078208ff */
[----:B------:R-:W-:-:S05]  /*26c0*/  LEA.HI.X R9, R2, R55, R0, 0x1, P1 ;  /* 0x0000003702097211 */ /* 0x000fca00008f0c00 */
[----:B------:R0:W2:Y:S01]  /*26d0*/  @P2 LDG.E.LTC128B.U16 R0, desc[UR36][R8.64] ;  /* 0x0000002408002981 */ /* 0x0000a2000c1e1520 */
[----:B------:R-:W-:Y:S01]  /*26e0*/  IMAD.WIDE.U32 R10, R12, R52, R4 ;  /* 0x000000340c0a7225 */ /* 0x000fe200078e0004 */
[----:B------:R-:W-:Y:S03]  /*26f0*/  BSSY B1, `(.L_x_34) ;  /* 0x0000013000017945 */ /* 0x000fe60003800000 */
[----:B------:R-:W-:Y:S02]  /*2700*/  IMAD.IADD R11, R51, 0x1, R11 ;  /* 0x00000001330b7824 */ /* 0x000fe400078e020b */
[----:B------:R-:W-:Y:S01]  /*2710*/  IMAD.WIDE.U32 R10, R45, R48, R10 ;  /* 0x000000302d0a7225 */ /* 0x000fe200078e000a */
[----:B0-----:R-:W-:-:S03]  /*2720*/  SHF.L.U64.HI R9, R52, 0x3, R53 ;  /* 0x0000000334097819 */ /* 0x001fc60000010235 */
[----:B------:R-:W-:Y:S02]  /*2730*/  IMAD.IADD R8, R49, 0x1, R11 ;  /* 0x0000000131087824 */ /* 0x000fe400078e020b */
[----:B--2---:R-:W-:-:S04]  /*2740*/  IMAD.U32 R2, R0, 0x10000, RZ ;  /* 0x0001000000027824 */ /* 0x004fc800078e00ff */
[----:B------:R-:W-:Y:S01]  /*2750*/  FMUL R3, R2, R35 ;  /* 0x0000002302037220 */ /* 0x000fe20000400000 */
[----:B------:R-:W-:-:S03]  /*2760*/  LEA R2, P1, R14, UR4, 0x1 ;  /* 0x000000040e027c11 */ /* 0x000fc6000f8208ff */
[----:B------:R-:W-:Y:S01]  /*2770*/  FFMA R24, R24, R34, R3 ;  /* 0x0000002218187223 */ /* 0x000fe20000000003 */
[----:B------:R-:W-:Y:S02]  /*2780*/  LEA.HI.X R3, R14, UR5, R57, 0x1, P1 ;  /* 0x000000050e037c11 */ /* 0x000fe400088f0c39 */
[----:B------:R-:W-:Y:S02]  /*2790*/  ISETP.GT.AND P1, PT, R50, 0x1, PT ;  /* 0x000000013200780c */ /* 0x000fe40003f24270 */
[----:B------:R-:W-:Y:S02]  /*27a0*/  F2FP.BF16.F32.PACK_AB R24, RZ, R24 ;  /* 0x00000018ff18723e */ /* 0x000fe400000010ff */
[----:B------:R-:W-:Y:S02]  /*27b0*/  ISETP.GT.AND P3, PT, R44, RZ, P1 ;  /* 0x000000ff2c00720c */ /* 0x000fe40000f64270 */
[C---:B------:R-:W-:Y:S01]  /*27c0*/  LEA R14, P4, R10.reuse, R54, 0x1 ;  /* 0x000000360a0e7211 */ /* 0x040fe200078808ff */
[----:B------:R0:W-:Y:S03]  /*27d0*/  @P2 STG.E.U16 desc[UR36][R2.64], R24 ;  /* 0x0000001802002986 */ /* 0x0001e6000c101524 */
[----:B------:R-:W-:Y:S01]  /*27e0*/  LEA.HI.X R15, R10, R55, R8, 0x1, P4 ;  /* 0x000000370a0f7211 */ /* 0x000fe200020f0c08 */
[----:B------:R-:W-:-:S06]  /*27f0*/  IMAD.SHL.U32 R8, R52, 0x8, RZ ;  /* 0x0000000834087824 */ /* 0x000fcc00078e00ff */
[----:B------:R-:W-:Y:S05]  /*2800*/  @!P3 BRA `(.L_x_35) ;  /* 0x000000000004b947 */ /* 0x000fea0003800000 */
[----:B------:R1:W5:Y:S02]  /*2810*/  LDG.E.LTC128B.U16 R0, desc[UR36][R14.64+0x2] ;  /* 0x000002240e007981 */ /* 0x000364000c1e1520 */
.L_x_35:
[----:B------:R-:W-:Y:S05]  /*2820*/  BSYNC B1 ;  /* 0x0000000000017941 */ /* 0x000fea0003800000 */
.L_x_34:
[----:B------:R-:W-:Y:S01]  /*2830*/  IMAD.WIDE.U32 R8, R12, R52, R8 ;  /* 0x000000340c087225 */ /* 0x000fe200078e0008 */
[----:B------:R-:W-:Y:S02]  /*2840*/  ISETP.GT.AND P0, PT, R44, 0x8, P0 ;  /* 0x000000082c00780c */ /* 0x000fe40000704270 */
[C---:B-----5:R-:W-:Y:S01]  /*2850*/  PRMT R12, R0.reuse, 0x7610, R12 ;  /* 0x00007610000c7816 */ /* 0x060fe2000000000c */
[----:B------:R-:W-:Y:S01]  /*2860*/  IMAD.U32 R6, R0, 0x10000, RZ ;  /* 0x0001000000067824 */ /* 0x000fe200078e00ff */
[----:B------:R-:W-:Y:S01]  /*2870*/  IADD3 R20, P2, R20, R8, RZ ;  /* 0x0000000814147210 */ /* 0x000fe20007f5e0ff */
[----:B------:R-:W-:Y:S02]  /*2880*/  IMAD.IADD R51, R51, 0x1, R9 ;  /* 0x0000000133337824 */ /* 0x000fe400078e0209 */
[----:B------:R-:W-:Y:S02]  /*2890*/  FMUL R6, R6, R35 ;  /* 0x0000002306067220 */ /* 0x000fe40000400000 */
[----:B------:R-:W-:-:S02]  /*28a0*/  IMAD.X R7, R51, 0x1, R7, P2 ;  /* 0x0000000133077824 */ /* 0x000fc400010e0607 */
[----:B------:R-:W-:Y:S01]  /*28b0*/  FFMA R25, R25, R34, R6 ;  /* 0x0000002219197223 */ /* 0x000fe20000000006 */
[----:B------:R-:W-:-:S04]  /*28c0*/  LEA R6, P2, R20, R54, 0x1 ;  /* 0x0000003614067211 */ /* 0x000fc800078408ff */
[----:B------:R-:W-:Y:S02]  /*28d0*/  F2FP.BF16.F32.PACK_AB R25, RZ, R25 ;  /* 0x00000019ff19723e */ /* 0x000fe400000010ff */
[----:B------:R-:W-:-:S03]  /*28e0*/  LEA.HI.X R7, R20, R55, R7, 0x1, P2 ;  /* 0x0000003714077211 */ /* 0x000fc600010f0c07 */
[----:B------:R2:W-:Y:S04]  /*28f0*/  @P3 STG.E.U16 desc[UR36][R2.64+0x2], R25 ;  /* 0x0000021902003986 */ /* 0x0005e8000c101524 */
[----:B------:R-:W3:Y:S01]  /*2900*/  @P0 LDG.E.LTC128B.U16 R12, desc[UR36][R6.64] ;  /* 0x00000024060c0981 */ /* 0x000ee2000c1e1520 */
[----:B------:R-:W-:Y:S01]  /*2910*/  IADD3 R8, P2, R4, R8, RZ ;  /* 0x0000000804087210 */ /* 0x000fe20007f5e0ff */
[----:B------:R-:W-:Y:S01]  /*2920*/  BSSY B1, `(.L_x_36) ;  /* 0x0000011000017945 */ /* 0x000fe20003800000 */
[----:B------:R-:W-:Y:S02]  /*2930*/  SHF.L.U64.HI R11, R37, 0x1, R38 ;  /* 0x00000001250b7819 */ /* 0x000fe40000010226 */
[----:B------:R-:W-:Y:S01]  /*2940*/  ISETP.GT.AND P1, PT, R44, 0x8, P1 ;  /* 0x000000082c00780c */ /* 0x000fe20000f24270 */
[----:B------:R-:W-:Y:S01]  /*2950*/  IMAD.X R9, R5, 0x1, R51, P2 ;  /* 0x0000000105097824 */ /* 0x000fe200010e0633 */
[----:B------:R-:W-:Y:S01]  /*2960*/  LEA R4, P2, R37, R2, 0x1 ;  /* 0x0000000225047211 */ /* 0x000fe200078408ff */
[----:B------:R-:W-:-:S03]  /*2970*/  IMAD.WIDE.U32 R8, R45, R48, R8 ;  /* 0x000000302d087225 */ /* 0x000fc600078e0008 */
[----:B------:R-:W-:Y:S01]  /*2980*/  LEA R10, P3, R8, R54, 0x1 ;  /* 0x00000036080a7211 */ /* 0x000fe200078608ff */
[----:B---3--:R-:W-:-:S04]  /*2990*/  IMAD.U32 R0, R12, 0x10000, RZ ;  /* 0x000100000c007824 */ /* 0x008fc800078e00ff */
[----:B------:R-:W-:Y:S01]  /*29a0*/  FMUL R5, R0, R35 ;  /* 0x0000002300057220 */ /* 0x000fe20000400000 */
[----:B------:R-:W-:-:S03]  /*29b0*/  IMAD.IADD R0, R49, 0x1, R9 ;  /* 0x0000000131007824 */ /* 0x000fc600078e0209 */
[----:B------:R-:W-:-:S05]  /*29c0*/  FFMA R5, R26, R34, R5 ;  /* 0x000000221a057223 */ /* 0x000fca0000000005 */
[----:B------:R-:W-:Y:S01]  /*29d0*/  F2FP.BF16.F32.PACK_AB R6, RZ, R5 ;  /* 0x00000005ff06723e */ /* 0x000fe200000010ff */
[----:B------:R-:W-:Y:S01]  /*29e0*/  IMAD.X R5, R11, 0x1, R3, P2 ;  /* 0x000000010b057824 */ /* 0x000fe200010e0603 */
[----:B------:R-:W-:-:S04]  /*29f0*/  LEA.HI.X R11, R8, R55, R0, 0x1, P3 ;  /* 0x00000037080b7211 */ /* 0x000fc800018f0c00 */
[----:B------:R2:W-:Y:S01]  /*2a00*/  @P0 STG.E.U16 desc[UR36][R4.64], R6 ;  /* 0x0000000604000986 */ /* 0x0005e2000c101524 */
[----:B------:R-:W-:Y:S05]  /*2a10*/  @!P1 BRA `(.L_x_37) ;  /* 0x0000000000049947 */ /* 0x000fea0003800000 */
[----:B------:R3:W5:Y:S02]  /*2a20*/  LDG.E.LTC128B.U16 R12, desc[UR36][R10.64+0x2] ;  /* 0x000002240a0c7981 */ /* 0x000764000c1e1520 */
.L_x_37:
[----:B------:R-:W-:Y:S05]  /*2a30*/  BSYNC B1 ;  /* 0x0000000000017941 */ /* 0x000fea0003800000 */
.L_x_36:
[----:B-----5:R-:W-:Y:S01]  /*2a40*/  IMAD.U32 R0, R12, 0x10000, RZ ;  /* 0x000100000c007824 */ /* 0x020fe200078e00ff */
[----:B------:R-:W-:Y:S01]  /*2a50*/  ISETP.GT.AND P0, PT, R50, 0x8, PT ;  /* 0x000000083200780c */ /* 0x000fe20003f04270 */
[----:B------:R-:W-:Y:S02]  /*2a60*/  BSSY B1, `(.L_x_38) ;  /* 0x0000008000017945 */ /* 0x000fe40003800000 */
[----:B------:R-:W-:Y:S01]  /*2a70*/  FMUL R0, R0, R35 ;  /* 0x0000002300007220 */ /* 0x000fe20000400000 */
[----:B------:R-:W-:-:S03]  /*2a80*/  ISETP.GT.AND P2, PT, R44, RZ, P0 ;  /* 0x000000ff2c00720c */ /* 0x000fc60000744270 */
[----:B------:R-:W-:-:S05]  /*2a90*/  FFMA R0, R27, R34, R0 ;  /* 0x000000221b007223 */ /* 0x000fca0000000000 */
[----:B------:R-:W-:-:S05]  /*2aa0*/  F2FP.BF16.F32.PACK_AB R0, RZ, R0 ;  /* 0x00000000ff00723e */ /* 0x000fca00000010ff */
[----:B------:R4:W-:Y:S01]  /*2ab0*/  @P1 STG.E.U16 desc[UR36][R4.64+0x2], R0 ;  /* 0x0000020004001986 */ /* 0x0009e2000c101524 */
[----:B------:R-:W-:Y:S05]  /*2ac0*/  @!P2 BRA `(.L_x_39) ;  /* 0x000000000004a947 */ /* 0x000fea0003800000 */
[----:B------:R0:W5:Y:S02]  /*2ad0*/  LDG.E.LTC128B.U16 R12, desc[UR36][R14.64+0x10] ;  /* 0x000010240e0c7981 */ /* 0x000164000c1e1520 */
.L_x_39:
[----:B------:R-:W-:Y:S05]  /*2ae0*/  BSYNC B1 ;  /* 0x0000000000017941 */ /* 0x000fea0003800000 */
.L_x_38:
[----:B----45:R-:W-:Y:S01]  /*2af0*/  IMAD.U32 R0, R12, 0x10000, RZ ;  /* 0x000100000c007824 */ /* 0x030fe200078e00ff */
        /* <DEDUP_REMOVED lines=9> */
.L_x_41:
[----:B------:R-:W-:Y:S05]  /*2b90*/  BSYNC B1 ;  /* 0x0000000000017941 */ /* 0x000fea0003800000 */
.L_x_40:
[----:B-----5:R-:W-:Y:S01]  /*2ba0*/  IMAD.U32 R0, R12, 0x10000, RZ ;  /* 0x000100000c007824 */ /* 0x020fe200078e00ff */
[----:B------:R-:W-:Y:S01]  /*2bb0*/  ISETP.GT.AND P0, PT, R44, 0x8, P0 ;  /* 0x000000082c00780c */ /* 0x000fe20000704270 */
[----:B------:R-:W-:Y:S02]  /*2bc0*/  BSSY B1, `(.L_x_42) ;  /* 0x0000007000017945 */ /* 0x000fe40003800000 */
[----:B------:R-:W-:-:S04]  /*2bd0*/  FMUL R0, R0, R35 ;  /* 0x0000002300007220 */ /* 0x000fc80000400000 */
[----:B------:R-:W-:-:S05]  /*2be0*/  FFMA R0, R29, R34, R0 ;  /* 0x000000221d007223 */ /* 0x000fca0000000000 */
[----:B------:R-:W-:-:S05]  /*2bf0*/  F2FP.BF16.F32.PACK_AB R0, RZ, R0 ;  /* 0x00000000ff00723e */ /* 0x000fca00000010ff */
[----:B------:R0:W-:Y:S01]  /*2c00*/  @P3 STG.E.U16 desc[UR36][R2.64+0x12], R0 ;  /* 0x0000120002003986 */ /* 0x0001e2000c101524 */
[----:B------:R-:W-:Y:S05]  /*2c10*/  @!P0 BRA `(.L_x_43) ;  /* 0x0000000000048947 */ /* 0x000fea0003800000 */
[----:B------:R0:W5:Y:S02]  /*2c20*/  LDG.E.LTC128B.U16 R12, desc[UR36][R10.64+0x10] ;  /* 0x000010240a0c7981 */ /* 0x000164000c1e1520 */
.L_x_43:
[----:B------:R-:W-:Y:S05]  /*2c30*/  BSYNC B1 ;  /* 0x0000000000017941 */ /* 0x000fea0003800000 */
.L_x_42:
[----:B0----5:R-:W-:Y:S01]  /*2c40*/  IMAD.U32 R0, R12, 0x10000, RZ ;  /* 0x000100000c007824 */ /* 0x021fe200078e00ff */
[----:B------:R-:W-:Y:S01]  /*2c50*/  ISETP.GT.AND P1, PT, R44, 0x8, P1 ;  /* 0x000000082c00780c */ /* 0x000fe20000f24270 */
[----:B--2-4-:R-:W-:Y:S01]  /*2c60*/  @P0 IMAD.MOV.U32 R2, RZ, RZ, R4 ;  /* 0x000000ffff020224 */ /* 0x014fe200078e0004 */
[----:B------:R-:W-:Y:S01]  /*2c70*/  BSSY B1, `(.L_x_44) ;  /* 0x0000009000017945 */ /* 0x000fe20003800000 */
[----:B------:R-:W-:-:S04]  /*2c80*/  FMUL R3, R0, R35 ;  /* 0x0000002300037220 */ /* 0x000fc80000400000 */
[----:B------:R-:W-:-:S05]  /*2c90*/  FFMA R3, R30, R34, R3 ;  /* 0x000000221e037223 */ /* 0x000fca0000000003 */
[----:B------:R-:W-:-:S04]  /*2ca0*/  F2FP.BF16.F32.PACK_AB R3, RZ, R3 ;  /* 0x00000003ff03723e */ /* 0x000fc800000010ff */
[----:B------:R-:W-:Y:S01]  /*2cb0*/  PRMT R0, R3, 0x7610, R0 ;  /* 0x0000761003007816 */ /* 0x000fe20000000000 */
[----:B------:R-:W-:-:S05]  /*2cc0*/  @P0 IMAD.MOV.U32 R3, RZ, RZ, R5 ;  /* 0x000000ffff030224 */ /* 0x000fca00078e0005 */
[----:B------:R0:W-:Y:S01]  /*2cd0*/  @P0 STG.E.U16 desc[UR36][R2.64+0x10], R0 ;  /* 0x0000100002000986 */ /* 0x0001e2000c101524 */
[----:B------:R-:W-:Y:S05]  /*2ce0*/  @!P1 BRA `(.L_x_45) ;  /* 0x0000000000049947 */ /* 0x000fea0003800000 */
[----:B------:R2:W5:Y:S02]  /*2cf0*/  LDG.E.LTC128B.U16 R12, desc[UR36][R10.64+0x12] ;  /* 0x000012240a0c7981 */ /* 0x000564000c1e1520 */
.L_x_45:
[----:B------:R-:W-:Y:S05]  /*2d00*/  BSYNC B1 ;  /* 0x0000000000017941 */ /* 0x000fea0003800000 */
.L_x_44:
[----:B------:R-:W-:Y:S05]  /*2d10*/  @!P1 BRA `(.L_x_46) ;  /* 0x0000000000c89947 */ /* 0x000fea0003800000 */
[----:B-----5:R-:W-:-:S04]  /*2d20*/  IMAD.U32 R12, R12, 0x10000, RZ ;  /* 0x000100000c0c7824 */ /* 0x020fc800078e00ff */
[----:B------:R-:W-:-:S04]  /*2d30*/  FMUL R12, R12, R35 ;  /* 0x000000230c0c7220 */ /* 0x000fc80000400000 */
[----:B------:R-:W-:-:S05]  /*2d40*/  FFMA R12, R31, R34, R12 ;  /* 0x000000221f0c7223 */ /* 0x000fca000000000c */
[----:B------:R-:W-:-:S05]  /*2d50*/  F2FP.BF16.F32.PACK_AB R12, RZ, R12 ;  /* 0x0000000cff0c723e */ /* 0x000fca00000010ff */
[----:B------:R4:W-:Y:S01]  /*2d60*/  STG.E.U16 desc[UR36][R4.64+0x12], R12 ;  /* 0x0000120c04007986 */ /* 0x0009e2000c101524 */
[----:B------:R-:W-:Y:S05]  /*2d70*/  BRA `(.L_x_46) ;  /* 0x0000000000b07947 */ /* 0x000fea0003800000 */
.L_x_33:
[----:B------:R-:W-:Y:S01]  /*2d80*/  ULDC.64 UR4, c[0x0][0x5c0] ;  /* 0x0001700000047ab9 */ /* 0x000fe20000000a00 */
[----:B------:R-:W-:Y:S01]  /*2d90*/  ISETP.GT.AND P0, PT, R50, RZ, PT ;  /* 0x000000ff3200720c */ /* 0x000fe20003f04270 */
[-C--:B------:R-:W-:Y:S01]  /*2da0*/  FMUL R24, R24, R34.reuse ;  /* 0x0000002218187220 */ /* 0x080fe20000400000 */
[----:B------:R-:W-:Y:S01]  /*2db0*/  LEA R2, P5, R14, UR4, 0x1 ;  /* 0x000000040e027c11 */ /* 0x000fe2000f8a08ff */
[-C--:B------:R-:W-:Y:S01]  /*2dc0*/  FMUL R25, R25, R34.reuse ;  /* 0x0000002219197220 */ /* 0x080fe20000400000 */
[----:B------:R-:W-:Y:S01]  /*2dd0*/  ISETP.GT.AND P2, PT, R50, 0x1, PT ;  /* 0x000000013200780c */ /* 0x000fe20003f44270 */
[-C--:B------:R-:W-:Y:S01]  /*2de0*/  FMUL R26, R26, R34.reuse ;  /* 0x000000221a1a7220 */ /* 0x080fe20000400000 */
[----:B------:R-:W-:Y:S01]  /*2df0*/  ISETP.GT.AND P4, PT, R44, RZ, P0 ;  /* 0x000000ff2c00720c */ /* 0x000fe20000784270 */
[-C--:B------:R-:W-:Y:S01]  /*2e00*/  FMUL R27, R27, R34.reuse ;  /* 0x000000221b1b7220 */ /* 0x080fe20000400000 */
[----:B------:R-:W-:Y:S01]  /*2e10*/  LEA.HI.X R3, R14, UR5, R57, 0x1, P5 ;  /* 0x000000050e037c11 */ /* 0x000fe2000a8f0c39 */
[-C--:B------:R-:W-:Y:S01]  /*2e20*/  FMUL R28, R28, R34.reuse ;  /* 0x000000221c1c7220 */ /* 0x080fe20000400000 */
[----:B------:R-:W-:Y:S01]  /*2e30*/  ISETP.GT.AND P5, PT, R44, RZ, P2 ;  /* 0x000000ff2c00720c */ /* 0x000fe200017a4270 */
[----:B------:R-:W-:Y:S01]  /*2e40*/  FMUL R29, R29, R34 ;  /* 0x000000221d1d7220 */ /* 0x000fe20000400000 */
[----:B------:R-:W-:Y:S01]  /*2e50*/  F2FP.BF16.F32.PACK_AB R24, RZ, R24 ;  /* 0x00000018ff18723e */ /* 0x000fe200000010ff */
[-C--:B------:R-:W-:Y:S01]  /*2e60*/  FMUL R30, R30, R34.reuse ;  /* 0x000000221e1e7220 */ /* 0x080fe20000400000 */
[----:B------:R-:W-:Y:S01]  /*2e70*/  F2FP.BF16.F32.PACK_AB R25, RZ, R25 ;  /* 0x00000019ff19723e */ /* 0x000fe200000010ff */
[----:B------:R-:W-:Y:S01]  /*2e80*/  FMUL R31, R31, R34 ;  /* 0x000000221f1f7220 */ /* 0x000fe20000400000 */
[----:B------:R-:W-:-:S02]  /*2e90*/  SHF.L.U64.HI R5, R37, 0x1, R38 ;  /* 0x0000000125057819 */ /* 0x000fc40000010226 */
[C---:B------:R-:W-:Y:S01]  /*2ea0*/  ISETP.GT.AND P3, PT, R50.reuse, 0x8, PT ;  /* 0x000000083200780c */ /* 0x040fe20003f64270 */
[----:B------:R-:W-:Y:S01]  /*2eb0*/  @P4 STG.E.U16 desc[UR36][R2.64], R24 ;  /* 0x0000001802004986 */ /* 0x000fe2000c101524 */
[----:B------:R-:W-:Y:S02]  /*2ec0*/  ISETP.GT.AND P1, PT, R50, 0x9, PT ;  /* 0x000000093200780c */ /* 0x000fe40003f24270 */
[C---:B------:R-:W-:Y:S01]  /*2ed0*/  ISETP.GT.AND P0, PT, R44.reuse, 0x8, P0 ;  /* 0x000000082c00780c */ /* 0x040fe20000704270 */
[----:B------:R-:W-:Y:S01]  /*2ee0*/  @P5 STG.E.U16 desc[UR36][R2.64+0x2], R25 ;  /* 0x0000021902005986 */ /* 0x000fe2000c101524 */
[----:B------:R-:W-:Y:S02]  /*2ef0*/  LEA R4, P5, R37, R2, 0x1 ;  /* 0x0000000225047211 */ /* 0x000fe400078a08ff */
[C---:B------:R-:W-:Y:S02]  /*2f00*/  ISETP.GT.AND P2, PT, R44.reuse, 0x8, P2 ;  /* 0x000000082c00780c */ /* 0x040fe40001744270 */
[C---:B------:R-:W-:Y:S01]  /*2f10*/  ISETP.GT.AND P4, PT, R44.reuse, RZ, P3 ;  /* 0x000000ff2c00720c */ /* 0x040fe20001f84270 */
[----:B------:R-:W-:Y:S01]  /*2f20*/  IMAD.X R5, R5, 0x1, R3, P5 ;  /* 0x0000000105057824 */ /* 0x000fe200028e0603 */
[----:B------:R-:W-:-:S02]  /*2f30*/  ISETP.GT.AND P5, PT, R44, RZ, P1 ;  /* 0x000000ff2c00720c */ /* 0x000fc40000fa4270 */
[C---:B------:R-:W-:Y:S02]  /*2f40*/  ISETP.GT.AND P3, PT, R44.reuse, 0x8, P3 ;  /* 0x000000082c00780c */ /* 0x040fe40001f64270 */
[----:B------:R-:W-:Y:S02]  /*2f50*/  F2FP.BF16.F32.PACK_AB R26, RZ, R26 ;  /* 0x0000001aff1a723e */ /* 0x000fe400000010ff */
[----:B------:R-:W-:Y:S02]  /*2f60*/  F2FP.BF16.F32.PACK_AB R27, RZ, R27 ;  /* 0x0000001bff1b723e */ /* 0x000fe400000010ff */
[----:B------:R-:W-:Y:S01]  /*2f70*/  ISETP.GT.AND P1, PT, R44, 0x8, P1 ;  /* 0x000000082c00780c */ /* 0x000fe20000f24270 */
[----:B------:R-:W-:Y:S01]  /*2f80*/  @P0 STG.E.U16 desc[UR36][R4.64], R26 ;  /* 0x0000001a04000986 */ /* 0x000fe2000c101524 */
[----:B------:R-:W-:Y:S02]  /*2f90*/  F2FP.BF16.F32.PACK_AB R28, RZ, R28 ;  /* 0x0000001cff1c723e */ /* 0x000fe400000010ff */
[----:B------:R-:W-:Y:S01]  /*2fa0*/  F2FP.BF16.F32.PACK_AB R29, RZ, R29 ;  /* 0x0000001dff1d723e */ /* 0x000fe200000010ff */
[----:B------:R-:W-:Y:S01]  /*2fb0*/  @P2 STG.E.U16 desc[UR36][R4.64+0x2], R27 ;  /* 0x0000021b04002986 */ /* 0x000fe2000c101524 */
[----:B------:R-:W-:-:S02]  /*2fc0*/  F2FP.BF16.F32.PACK_AB R30, RZ, R30 ;  /* 0x0000001eff1e723e */ /* 0x000fc400000010ff */
[----:B------:R-:W-:Y:S01]  /*2fd0*/  F2FP.BF16.F32.PACK_AB R31, RZ, R31 ;  /* 0x0000001fff1f723e */ /* 0x000fe200000010ff */
[----:B------:R-:W-:Y:S04]  /*2fe0*/  @P4 STG.E.U16 desc[UR36][R2.64+0x10], R28 ;  /* 0x0000101c02004986 */ /* 0x000fe8000c101524 */
[----:B------:R0:W-:Y:S02]  /*2ff0*/  @P5 STG.E.U16 desc[UR36][R2.64+0x12], R29 ;  /* 0x0000121d02005986 */ /* 0x0001e4000c101524 */
[----:B0-----:R-:W-:Y:S02]  /*3000*/  @P3 IMAD.MOV.U32 R2, RZ, RZ, R4 ;  /* 0x000000ffff023224 */ /* 0x001fe400078e0004 */
[----:B------:R-:W-:-:S05]  /*3010*/  @P3 IMAD.MOV.U32 R3, RZ, RZ, R5 ;  /* 0x000000ffff033224 */ /* 0x000fca00078e0005 */
[----:B------:R0:W-:Y:S04]  /*3020*/  @P3 STG.E.U16 desc[UR36][R2.64+0x10], R30 ;  /* 0x0000101e02003986 */ /* 0x0001e8000c101524 */
[----:B------:R0:W-:Y:S02]  /*3030*/  @P1 STG.E.U16 desc[UR36][R4.64+0x12], R31 ;  /* 0x0000121f04001986 */ /* 0x0001e4000c101524 */
.L_x_46:
[----:B------:R-:W-:Y:S05]  /*3040*/  BSYNC B0 ;  /* 0x0000000000007941 */ /* 0x000fea0003800000 */
.L_x_32:
[----:B------:R-:W-:Y:S01]  /*3050*/  IADD3 R18, P0, R18, UR38, RZ ;  /* 0x0000002612127c10 */ /* 0x000fe2000ff1e0ff */
[----:B------:R-:W-:Y:S01]  /*3060*/  ULDC.64 UR4, c[0x0][0x650] ;  /* 0x0001940000047ab9 */ /* 0x000fe20000000a00 */
[----:B0-----:R-:W-:Y:S01]  /*3070*/  PRMT R0, RZ, 0x7610, R0 ;  /* 0x00007610ff007816 */ /* 0x001fe20000000000 */
[----:B------:R-:W-:Y:S01]  /*3080*/  IMAD.MOV.U32 R44, RZ, RZ, -0x1 ;  /* 0xffffffffff2c7424 */ /* 0x000fe200078e00ff */
[----:B------:R-:W-:Y:S01]  /*3090*/  IADD3.X R19, R19, UR41, RZ, P0, !PT ;  /* 0x0000002913137c10 */ /* 0x000fe200087fe4ff */
[----:B------:R-:W-:Y:S01]  /*30a0*/  IMAD.MOV.U32 R45, RZ, RZ, -0x1 ;  /* 0xffffffffff2d7424 */ /* 0x000fe200078e00ff */
[----:B------:R-:W-:-:S04]  /*30b0*/  ISETP.GE.U32.AND P0, PT, R18, UR4, PT ;  /* 0x0000000412007c0c */ /* 0x000fc8000bf06070 */
[----:B------:R-:W-:-:S13]  /*30c0*/  ISETP.GE.U32.AND.EX P0, PT, R19, UR5, PT, P0 ;  /* 0x0000000513007c0c */ /* 0x000fda000bf06100 */
[----:B------:R-:W-:Y:S05]  /*30d0*/  @P0 BRA `(.L_x_47) ;  /* 0x0000000400500947 */ /* 0x000fea0003800000 */
[----:B------:R-:W0:Y:S01]  /*30e0*/  LDC.64 R8, c[0x0][0x628] ;  /* 0x00018a00ff087b82 */ /* 0x000e220000000a00 */
[----:B-1----:R-:W1:Y:S01]  /*30f0*/  S2R R14, SR_CTAID.X ;  /* 0x00000000000e7919 */ /* 0x002e620000002500 */
[----:B------:R-:W-:Y:S02]  /*3100*/  IMAD.MOV.U32 R6, RZ, RZ, R18 ;  /* 0x000000ffff067224 */ /* 0x000fe400078e0012 */
[----:B------:R-:W-:Y:S01]  /*3110*/  IMAD.MOV.U32 R7, RZ, RZ, R19 ;  /* 0x000000ffff077224 */ /* 0x000fe200078e0013 */
[----:B------:R-:W0:Y:S03]  /*3120*/  S2R R15, SR_CTAID.Y ;  /* 0x00000000000f7919 */ /* 0x000e260000002600 */
[----:B------:R-:W1:Y:S08]  /*3130*/  LDC R0, c[0x0][0x630] ;  /* 0x00018c00ff007b82 */ /* 0x000e700000000800 */
[----:B----45:R-:W4:Y:S01]  /*3140*/  LDC.64 R12, c[0x0][0x620] ;  /* 0x00018800ff0c7b82 */ /* 0x030f220000000a00 */
[----:B0-----:R-:W-:-:S04]  /*3150*/  ISETP.NE.U32.AND P0, PT, R8, RZ, PT ;  /* 0x000000ff0800720c */ /* 0x001fc80003f05070 */
[----:B------:R-:W-:-:S13]  /*3160*/  ISETP.NE.AND.EX P0, PT, R9, RZ, PT, P0 ;  /* 0x000000ff0900720c */ /* 0x000fda0003f05300 */
[----:B-1--4-:R-:W-:Y:S05]  /*3170*/  @!P0 BRA `(.L_x_48) ;  /* 0x0000000000288947 */ /* 0x012fea0003800000 */
[----:B------:R-:W0:Y:S02]  /*3180*/  LDC R3, c[0x0][0x634] ;  /* 0x00018d00ff037b82 */ /* 0x000e240000000800 */
[----:B0-----:R-:W-:-:S05]  /*3190*/  IADD3 R7, P0, R18, R3, RZ ;  /* 0x0000000312077210 */ /* 0x001fca0007f1e0ff */
[----:B--23--:R-:W-:-:S04]  /*31a0*/  IMAD.X R11, RZ, RZ, R19, P0 ;  /* 0x000000ffff0b7224 */ /* 0x00cfc800000e0613 */
[----:B------:R-:W-:-:S04]  /*31b0*/  IMAD.WIDE.U32 R2, R11, R8, RZ ;  /* 0x000000080b027225 */ /* 0x000fc800078e00ff */
[----:B------:R-:W-:-:S04]  /*31c0*/  IMAD.WIDE.U32 R4, P0, R7, R9, R2 ;  /* 0x0000000907047225 */ /* 0x000fc80007800002 */
[----:B------:R-:W-:-:S04]  /*31d0*/  IMAD.WIDE.U32 R2, R7, R8, RZ ;  /* 0x0000000807027225 */ /* 0x000fc800078e00ff */
[----:B------:R-:W-:Y:S01]  /*31e0*/  IMAD.X R7, RZ, RZ, RZ, P0 ;  /* 0x000000ffff077224 */ /* 0x000fe200000e06ff */
[----:B------:R-:W-:Y:S01]  /*31f0*/  IADD3 RZ, P0, R3, R4, RZ ;  /* 0x0000000403ff7210 */ /* 0x000fe20007f1e0ff */
[----:B------:R-:W-:-:S04]  /*3200*/  IMAD.MOV.U32 R6, RZ, RZ, R5 ;  /* 0x000000ffff067224 */ /* 0x000fc800078e0005 */
[----:B------:R-:W-:-:S08]  /*3210*/  IMAD.WIDE.U32.X R6, R11, R9, R6, P0 ;  /* 0x000000090b067225 */ /* 0x000fd000000e0406 */
.L_x_48:
[-CC-:B------:R-:W-:Y:S01]  /*3220*/  SHF.R.U64 R45, R6, R0.reuse, R7.reuse ;  /* 0x00000000062d7219 */ /* 0x180fe20000001207 */
[----:B------:R-:W0:Y:S01]  /*3230*/  LDC.64 R24, c[0x0][0x640] ;  /* 0x00019000ff187b82 */ /* 0x000e220000000a00 */
[----:B------:R-:W-:Y:S01]  /*3240*/  SHF.R.U32.HI R0, RZ, R0, R7 ;  /* 0x00000000ff007219 */ /* 0x000fe20000011607 */
[----:B------:R-:W-:Y:S01]  /*3250*/  ULDC UR4, c[0x0][0x150] ;  /* 0x0000540000047ab9 */ /* 0x000fe20000000800 */
[----:B------:R-:W-:Y:S02]  /*3260*/  IADD3 R5, P0, RZ, -R45, RZ ;  /* 0x8000002dff057210 */ /* 0x000fe40007f1e0ff */
[----:B------:R-:W-:-:S03]  /*3270*/  I2FP.F32.U32 R6, R14 ;  /* 0x0000000e00067245 */ /* 0x000fc60000201000 */
[----:B------:R-:W1:Y:S01]  /*3280*/  LDC R4, c[0x0][0x618] ;  /* 0x00018600ff047b82 */ /* 0x000e620000000800 */
[----:B------:R-:W-:Y:S02]  /*3290*/  IMAD.X R3, RZ, RZ, ~R0, P0 ;  /* 0x000000ffff037224 */ /* 0x000fe400000e0e00 */
[----:B------:R-:W-:Y:S01]  /*32a0*/  FMUL R6, R6, UR4 ;  /* 0x0000000406067c20 */ /* 0x000fe20008400000 */
[----:B------:R-:W-:Y:S01]  /*32b0*/  ULDC UR4, c[0x0][0x154] ;  /* 0x0000550000047ab9 */ /* 0x000fe20000000800 */
[-C--:B------:R-:W-:Y:S02]  /*32c0*/  IMAD R0, R3, R12.reuse, RZ ;  /* 0x0000000c03007224 */ /* 0x080fe400078e02ff */
[C---:B------:R-:W-:Y:S01]  /*32d0*/  IMAD.WIDE.U32 R2, R5.reuse, R12, R18 ;  /* 0x0000000c05027225 */ /* 0x040fe200078e0012 */
[----:B--23--:R-:W2:Y:S01]  /*32e0*/  LDC R10, c[0x0][0x608] ;  /* 0x00018200ff0a7b82 */ /* 0x00cea20000000800 */
[----:B------:R-:W3:Y:S02]  /*32f0*/  F2I.U32.TRUNC.NTZ R6, R6 ;  /* 0x0000000600067305 */ /* 0x000ee4000020f000 */
[----:B------:R-:W-:Y:S01]  /*3300*/  IMAD R5, R5, R13, R0 ;  /* 0x0000000d05057224 */ /* 0x000fe200078e0200 */
[----:B------:R-:W-:-:S03]  /*3310*/  I2FP.F32.U32 R0, R15 ;  /* 0x0000000f00007245 */ /* 0x000fc60000201000 */
[----:B------:R-:W-:Y:S01]  /*3320*/  IMAD.IADD R3, R3, 0x1, R5 ;  /* 0x0000000103037824 */ /* 0x000fe200078e0205 */
[----:B------:R-:W4:Y:S01]  /*3330*/  LDC R20, c[0x0][0x658] ;  /* 0x00019600ff147b82 */ /* 0x000f220000000800 */
[----:B0-----:R-:W-:-:S04]  /*3340*/  ISETP.NE.U32.AND P0, PT, R24, RZ, PT ;  /* 0x000000ff1800720c */ /* 0x001fc80003f05070 */
[----:B------:R-:W-:-:S03]  /*3350*/  ISETP.NE.AND.EX P0, PT, R25, RZ, PT, P0 ;  /* 0x000000ff1900720c */ /* 0x000fc60003f05300 */
[----:B------:R-:W0:Y:S01]  /*3360*/  LDC R7, c[0x0][0x144] ;  /* 0x00005100ff077b82 */ /* 0x000e220000000800 */
[-CC-:B-1----:R-:W-:Y:S01]  /*3370*/  SHF.R.U64 R8, R2, R4.reuse, R3.reuse ;  /* 0x0000000402087219 */ /* 0x182fe20000001203 */
[----:B---3--:R-:W-:Y:S01]  /*3380*/  IMAD.MOV R6, RZ, RZ, -R6 ;  /* 0x000000ffff067224 */ /* 0x008fe200078e0a06 */
[----:B------:R-:W-:Y:S01]  /*3390*/  SHF.R.U32.HI R3, RZ, R4, R3 ;  /* 0x00000004ff037219 */ /* 0x000fe20000011603 */
[----:B------:R-:W-:-:S04]  /*33a0*/  FMUL R4, R0, UR4 ;  /* 0x0000000400047c20 */ /* 0x000fc80008400000 */
[----:B------:R-:W1:Y:S01]  /*33b0*/  LDC R12, c[0x0][0x148] ;  /* 0x00005200ff0c7b82 */ /* 0x000e620000000800 */
[----:B------:R3:W0:Y:S01]  /*33c0*/  F2I.U32.TRUNC.NTZ R11, R4 ;  /* 0x00000004000b7305 */ /* 0x000622000020f000 */
[-CC-:B--2---:R-:W-:Y:S02]  /*33d0*/  SHF.R.U64 R0, R8, R10.reuse, R3.reuse ;  /* 0x0000000a08007219 */ /* 0x184fe40000001203 */
[----:B------:R-:W-:-:S04]  /*33e0*/  SHF.R.U32.HI R3, RZ, R10, R3 ;  /* 0x0000000aff037219 */ /* 0x000fc80000011603 */
[----:B------:R-:W2:Y:S01]  /*33f0*/  LDC R13, c[0x0][0x600] ;  /* 0x00018000ff0d7b82 */ /* 0x000ea20000000800 */
[-CC-:B----4-:R-:W-:Y:S02]  /*3400*/  SHF.R.U64 R10, R0, R20.reuse, R3.reuse ;  /* 0x00000014000a7219 */ /* 0x190fe40000001203 */
[----:B------:R-:W-:-:S03]  /*3410*/  SHF.R.U32.HI R3, RZ, R20, R3 ;  /* 0x00000014ff037219 */ /* 0x000fc60000011603 */
[----:B------:R-:W-:Y:S02]  /*3420*/  IMAD.MOV.U32 R2, RZ, RZ, R10 ;  /* 0x000000ffff027224 */ /* 0x000fe400078e000a */
[----:B------:R-:W4:Y:S01]  /*3430*/  LDC R21, c[0x0][0x648] ;  /* 0x00019200ff157b82 */ /* 0x000f220000000800 */
[----:B0-----:R-:W-:-:S07]  /*3440*/  IMAD R14, R7, R6, R14 ;  /* 0x00000006070e7224 */ /* 0x001fce00078e020e */
[----:B------:R-:W0:Y:S08]  /*3450*/  LDC R26, c[0x0][0x638] ;  /* 0x00018e00ff1a7b82 */ /* 0x000e300000000800 */
[----:B------:R-:W0:Y:S01]  /*3460*/  LDC R27, c[0x0][0x610] ;  /* 0x00018400ff1b7b82 */ /* 0x000e220000000800 */
[----:B-123--:R-:W-:Y:S05]  /*3470*/  @!P0 BRA `(.L_x_49) ;  /* 0x0000000000288947 */ /* 0x00efea0003800000 */
[----:B------:R-:W1:Y:S02]  /*3480*/  LDC R7, c[0x0][0x64c] ;  /* 0x00019300ff077b82 */ /* 0x000e640000000800 */
[----:B-1----:R-:W-:-:S05]  /*3490*/  IADD3 R7, P0, R10, R7, RZ ;  /* 0x000000070a077210 */ /* 0x002fca0007f1e0ff */
        /* <DEDUP_REMOVED lines=8> */
.L_x_49:
[----:B------:R-:W-:Y:S01]  /*3520*/  ISETP.NE.AND P0, PT, R17, 0x1, PT ;  /* 0x000000011100780c */ /* 0x000fe20003f05270 */
[----:B------:R-:W-:Y:S01]  /*3530*/  VIADD R5, R13, 0xffffffff ;  /* 0xffffffff0d057836 */ /* 0x000fe20000000000 */
[----:B----4-:R-:W-:Y:S01]  /*3540*/  SHF.R.U64 R2, R2, R21, R3 ;  /* 0x0000001502027219 */ /* 0x010fe20000001203 */
[----:B------:R-:W-:Y:S01]  /*3550*/  IMAD.MOV R11, RZ, RZ, -R11 ;  /* 0x000000ffff0b7224 */ /* 0x000fe200078e0a0b */
[----:B------:R-:W-:Y:S02]  /*3560*/  LOP3.LUT R0, R0, R41, RZ, 0xc0, !PT ;  /* 0x0000002900007212 */ /* 0x000fe400078ec0ff */
[----:B------:R-:W-:Y:S01]  /*3570*/  LOP3.LUT R5, R8, R5, RZ, 0xc0, !PT ;  /* 0x0000000508057212 */ /* 0x000fe200078ec0ff */
[----:B------:R-:W-:Y:S02]  /*3580*/  IMAD.MOV R3, RZ, RZ, -R2 ;  /* 0x000000ffff037224 */ /* 0x000fe400078e0a02 */
[----:B------:R-:W-:Y:S02]  /*3590*/  IMAD R47, R39, R2, R0 ;  /* 0x00000002272f7224 */ /* 0x000fe400078e0200 */
[----:B0-----:R-:W-:-:S02]  /*35a0*/  IMAD R0, R3, R26, R10 ;  /* 0x0000001a03007224 */ /* 0x001fc400078e020a */
[----:B------:R-:W-:Y:S02]  /*35b0*/  @P0 IMAD R14, R12, R11, R15 ;  /* 0x0000000b0c0e0224 */ /* 0x000fe400078e020f */
[----:B------:R-:W-:Y:S02]  /*35c0*/  IMAD R2, R0, R13, R5 ;  /* 0x0000000d00027224 */ /* 0x000fe400078e0205 */
[----:B------:R-:W-:Y:S02]  /*35d0*/  IMAD R47, R47, R27, R14 ;  /* 0x0000001b2f2f7224 */ /* 0x000fe400078e020e */
[----:B------:R-:W-:-:S03]  /*35e0*/  IMAD.MOV.U32 R3, RZ, RZ, 0x1 ;  /* 0x00000001ff037424 */ /* 0x000fc600078e00ff */
[----:B------:R-:W-:Y:S02]  /*35f0*/  SEL R44, R2, R47, !P0 ;  /* 0x0000002f022c7207 */ /* 0x000fe40004000000 */
[----:B------:R-:W-:Y:S02]  /*3600*/  PRMT R0, R3, 0x7610, R0 ;  /* 0x0000761003007816 */ /* 0x000fe40000000000 */
[----:B------:R-:W-:-:S07]  /*3610*/  SEL R47, R47, R2, !P0 ;  /* 0x000000022f2f7207 */ /* 0x000fce0004000000 */
.L_x_47:
[----:B------:R-:W-:-:S13]  /*3620*/  LOP3.LUT P0, RZ, R0, 0xff, RZ, 0xc0, !PT ;  /* 0x000000ff00ff7812 */ /* 0x000fda000780c0ff */
[----:B------:R-:W-:Y:S05]  /*3630*/  @P0 BRA `(.L_x_50) ;  /* 0xffffffdc00940947 */ /* 0x000fea000383ffff */
[----:B------:R-:W-:Y:S05]  /*3640*/  EXIT ;  /* 0x000000000000794d */ /* 0x000fea0003800000 */
.L_x_7:
        /* <DEDUP_REMOVED lines=26> */
.L_x_52:
[----:B------:R-:W0:Y:S01]  /*37f0*/  LDC.64 R26, c[0x0][0x640] ;  /* 0x00019000ff1a7b82 */ /* 0x000e220000000a00 */
[-CC-:B------:R-:W-:Y:S01]  /*3800*/  SHF.R.U64 R20, R12, R6.reuse, R13.reuse ;  /* 0x000000060c147219 */ /* 0x180fe2000000120d */
[----:B------:R-:W-:Y:S01]  /*3810*/  IMAD.MOV.U32 R30, RZ, RZ, 0x1 ;  /* 0x00000001ff1e7424 */ /* 0x000fe200078e00ff */
[----:B------:R-:W-:Y:S02]  /*3820*/  SHF.R.U32.HI R6, RZ, R6, R13 ;  /* 0x00000006ff067219 */ /* 0x000fe4000001160d */
[----:B------:R-:W-:-:S03]  /*3830*/  IADD3 R11, P0, RZ, -R20, RZ ;  /* 0x80000014ff0b7210 */ /* 0x000fc60007f1e0ff */
[----:B------:R-:W1:Y:S02]  /*3840*/  LDC R10, c[0x0][0x618] ;  /* 0x00018600ff0a7b82 */ /* 0x000e640000000800 */
[----:B------:R-:W-:-:S04]  /*3850*/  IMAD.X R9, RZ, RZ, ~R6, P0 ;  /* 0x000000ffff097224 */ /* 0x000fc800000e0e06 */
[-C--:B------:R-:W-:Y:S02]  /*3860*/  IMAD R6, R9, R22.reuse, RZ ;  /* 0x0000001609067224 */ /* 0x080fe400078e02ff */
[----:B------:R-:W2:Y:S01]  /*3870*/  LDC R12, c[0x0][0x608] ;  /* 0x00018200ff0c7b82 */ /* 0x000ea20000000800 */
[----:B------:R-:W-:-:S04]  /*3880*/  IMAD.WIDE.U32 R8, R11, R22, R18 ;  /* 0x000000160b087225 */ /* 0x000fc800078e0012 */
[----:B------:R-:W-:-:S03]  /*3890*/  IMAD R11, R11, R23, R6 ;  /* 0x000000170b0b7224 */ /* 0x000fc600078e0206 */
[----:B------:R-:W3:Y:S01]  /*38a0*/  LDC R25, c[0x0][0x658] ;  /* 0x00019600ff197b82 */ /* 0x000ee20000000800 */
[----:B------:R-:W-:Y:S01]  /*38b0*/  IMAD.IADD R9, R9, 0x1, R11 ;  /* 0x0000000109097824 */ /* 0x000fe200078e020b */
[----:B0-----:R-:W-:-:S04]  /*38c0*/  ISETP.NE.U32.AND P0, PT, R26, RZ, PT ;  /* 0x000000ff1a00720c */ /* 0x001fc80003f05070 */
[----:B------:R-:W-:Y:S02]  /*38d0*/  ISETP.NE.AND.EX P0, PT, R27, RZ, PT, P0 ;  /* 0x000000ff1b00720c */ /* 0x000fe40003f05300 */
[----:B------:R-:W0:Y:S01]  /*38e0*/  LDC R22, c[0x0][0x600] ;  /* 0x00018000ff167b82 */ /* 0x000e220000000800 */
[-CC-:B-1----:R-:W-:Y:S01]  /*38f0*/  SHF.R.U64 R14, R8, R10.reuse, R9.reuse ;  /* 0x0000000a080e7219 */ /* 0x182fe20000001209 */
[----:B------:R-:W-:Y:S01]  /*3900*/  IMAD.MOV.U32 R8, RZ, RZ, -0x1 ;  /* 0xffffffffff087424 */ /* 0x000fe200078e00ff */
[----:B------:R-:W-:-:S05]  /*3910*/  SHF.R.U32.HI R9, RZ, R10, R9 ;  /* 0x0000000aff097219 */ /* 0x000fca0000011609 */
[----:B------:R-:W1:Y:S01]  /*3920*/  LDC R28, c[0x0][0x648] ;  /* 0x00019200ff1c7b82 */ /* 0x000e620000000800 */
[-CC-:B--2---:R-:W-:Y:S02]  /*3930*/  SHF.R.U64 R21, R14, R12.reuse, R9.reuse ;  /* 0x0000000c0e157219 */ /* 0x184fe40000001209 */
[----:B------:R-:W-:-:S05]  /*3940*/  SHF.R.U32.HI R6, RZ, R12, R9 ;  /* 0x0000000cff067219 */ /* 0x000fca0000011609 */
[----:B------:R-:W2:Y:S01]  /*3950*/  LDC R29, c[0x0][0x638] ;  /* 0x00018e00ff1d7b82 */ /* 0x000ea20000000800 */
[-C--:B---3--:R-:W-:Y:S02]  /*3960*/  SHF.L.U32 R8, R8, R25.reuse, RZ ;  /* 0x0000001908087219 */ /* 0x088fe400000006ff */
[-CC-:B------:R-:W-:Y:S02]  /*3970*/  SHF.R.U64 R23, R21, R25.reuse, R6.reuse ;  /* 0x0000001915177219 */ /* 0x180fe40000001206 */
[----:B------:R-:W-:Y:S02]  /*3980*/  LOP3.LUT R32, RZ, R8, RZ, 0x33, !PT ;  /* 0x00000008ff207212 */ /* 0x000fe400078e33ff */
[----:B------:R-:W-:Y:S01]  /*3990*/  SHF.R.U32.HI R9, RZ, R25, R6 ;  /* 0x00000019ff097219 */ /* 0x000fe20000011606 */
[----:B------:R-:W3:Y:S01]  /*39a0*/  LDC R31, c[0x0][0x610] ;  /* 0x00018400ff1f7b82 */ /* 0x000ee20000000800 */
[----:B------:R-:W-:Y:S01]  /*39b0*/  IMAD.MOV.U32 R8, RZ, RZ, R23 ;  /* 0x000000ffff087224 */ /* 0x000fe200078e0017 */
[----:B------:R-:W-:Y:S06]  /*39c0*/  @!P0 BRA `(.L_x_53) ;  /* 0x0000000000288947 */ /* 0x000fec0003800000 */
        /* <DEDUP_REMOVED lines=10> */
.L_x_53:
[----:B------:R-:W-:Y:S02]  /*3a70*/  ISETP.NE.AND P0, PT, R17, 0x1, PT ;  /* 0x000000011100780c */ /* 0x000fe40003f05270 */
[----:B-1----:R-:W-:Y:S01]  /*3a80*/  SHF.R.U64 R6, R8, R28, R9 ;  /* 0x0000001c08067219 */ /* 0x002fe20000001209 */
[----:B0-----:R-:W-:Y:S01]  /*3a90*/  VIADD R9, R22, 0xffffffff ;  /* 0xffffffff16097836 */ /* 0x001fe20000000000 */
[----:B------:R-:W-:Y:S02]  /*3aa0*/  SHF.L.U32 R30, R30, R25, RZ ;  /* 0x000000191e1e7219 */ /* 0x000fe400000006ff */
[----:B------:R-:W-:Y:S01]  /*3ab0*/  LOP3.LUT R5, R21, R32, RZ, 0xc0, !PT ;  /* 0x0000002015057212 */ /* 0x000fe200078ec0ff */
[----:B------:R-:W-:-:S04]  /*3ac0*/  IMAD.MOV R8, RZ, RZ, -R6 ;  /* 0x000000ffff087224 */ /* 0x000fc800078e0a06 */
[----:B------:R-:W-:Y:S01]  /*3ad0*/  IMAD R6, R30, R6, R5 ;  /* 0x000000061e067224 */ /* 0x000fe200078e0205 */
[----:B------:R-:W-:Y:S01]  /*3ae0*/  LOP3.LUT R5, R14, R9, RZ, 0xc0, !PT ;  /* 0x000000090e057212 */ /* 0x000fe200078ec0ff */
[----:B------:R-:W-:Y:S02]  /*3af0*/  @P0 IMAD R3, R7, R24, R4 ;  /* 0x0000001807030224 */ /* 0x000fe400078e0204 */
[----:B--2---:R-:W-:Y:S02]  /*3b00*/  IMAD R4, R8, R29, R23 ;  /* 0x0000001d08047224 */ /* 0x004fe400078e0217 */
[----:B---3--:R-:W-:Y:S02]  /*3b10*/  IMAD R3, R6, R31, R3 ;  /* 0x0000001f06037224 */ /* 0x008fe400078e0203 */
[----:B------:R-:W-:Y:S02]  /*3b20*/  IMAD R4, R4, R22, R5 ;  /* 0x0000001604047224 */ /* 0x000fe400078e0205 */
[----:B------:R-:W-:-:S03]  /*3b30*/  IMAD.MOV.U32 R6, RZ, RZ, 0x1 ;  /* 0x00000001ff067424 */ /* 0x000fc600078e00ff */
[----:B------:R-:W-:Y:S02]  /*3b40*/  SEL R22, R4, R3, !P0 ;  /* 0x0000000304167207 */ /* 0x000fe40004000000 */
[----:B------:R-:W-:-:S07]  /*3b50*/  SEL R21, R3, R4, !P0 ;  /* 0x0000000403157207 */ /* 0x000fce0004000000 */
.L_x_51:
[----:B------:R-:W-:-:S08]  /*3b60*/  NOP ;  /* 0x0000000000007918 */ /* 0x000fd00000000000 */
[----:B------:R-:W0:-:S00]  /*3b70*/  USETMAXREG.DEALLOC.CTAPOOL 0x28 ;  /* 0x00000028000079c8 */ /* 0x000e0000080e0500 */
[----:B0-----:R-:W-:-:S13]  /*3b80*/  ISETP.NE.AND P0, PT, R2, RZ, PT ;  /* 0x000000ff0200720c */ /* 0x001fda0003f05270 */
[----:B------:R-:W-:Y:S05]  /*3b90*/  @P0 EXIT ;  /* 0x000000000000094d */ /* 0x000fea0003800000 */
[----:B------:R-:W-:Y:S01]  /*3ba0*/  LOP3.LUT P0, RZ, R6, 0xff, RZ, 0xc0, !PT ;  /* 0x000000ff06ff7812 */ /* 0x000fe2000780c0ff */
[----:B------:R-:W-:Y:S02]  /*3bb0*/  IMAD.MOV.U32 R6, RZ, RZ, 0x1 ;  /* 0x00000001ff067424 */ /* 0x000fe400078e00ff */
[----:B------:R-:W-:-:S10]  /*3bc0*/  IMAD.MOV.U32 R7, RZ, RZ, RZ ;  /* 0x000000ffff077224 */ /* 0x000fd400078e00ff */
[----:B------:R-:W-:Y:S05]  /*3bd0*/  @!P0 BRA `(.L_x_54) ;  /* 0x0000000c00588947 */ /* 0x000fea0003800000 */
[----:B------:R-:W0:Y:S01]  /*3be0*/  LDC R2, c[0x0][0x28c] ;  /* 0x0000a300ff027b82 */ /* 0x000e220000000800 */
[----:B------:R-:W1:Y:S01]  /*3bf0*/  S2R R12, SR_CgaCtaId ;  /* 0x00000000000c7919 */ /* 0x000e620000008800 */
[----:B------:R-:W-:Y:S01]  /*3c00*/  ULDC UR5, c[0x0][0x658] ;  /* 0x0001960000057ab9 */ /* 0x000fe20000000800 */
[----:B------:R-:W-:Y:S01]  /*3c10*/  UMOV UR6, 0xffffffff ;  /* 0xffffffff00067882 */ /* 0x000fe20000000000 */
[----:B------:R-:W-:Y:S01]  /*3c20*/  BSSY B0, `(.L_x_54) ;  /* 0x00000d1000007945 */ /* 0x000fe20003800000 */
[----:B------:R-:W-:Y:S01]  /*3c30*/  USHF.L.U32 UR6, UR6, UR5, URZ ;  /* 0x0000000506067299 */ /* 0x000fe2000800063f */
[----:B------:R-:W-:Y:S01]  /*3c40*/  IMAD.MOV.U32 R9, RZ, RZ, 0x1 ;  /* 0x00000001ff097424 */ /* 0x000fe200078e00ff */
[----:B------:R-:W-:Y:S01]  /*3c50*/  LOP3.LUT R8, R16, 0x2, RZ, 0xfc, !PT ;  /* 0x0000000210087812 */ /* 0x000fe200078efcff */
[----:B------:R-:W-:Y:S01]  /*3c60*/  IMAD.MOV.U32 R6, RZ, RZ, 0x1 ;  /* 0x00000001ff067424 */ /* 0x000fe200078e00ff */
[----:B------:R-:W-:Y:S01]  /*3c70*/  ULDC UR4, c[0x0][0x600] ;  /* 0x0001800000047ab9 */ /* 0x000fe20000000800 */
[----:B------:R-:W-:Y:S01]  /*3c80*/  IMAD.MOV.U32 R7, RZ, RZ, RZ ;  /* 0x000000ffff077224 */ /* 0x000fe200078e00ff */
[----:B------:R-:W-:Y:S01]  /*3c90*/  UMOV UR7, 0x1 ;  /* 0x0000000100077882 */ /* 0x000fe20000000000 */
[----:B------:R-:W-:-:S02]  /*3ca0*/  UIADD3 UR4, UR4, -0x1, URZ ;  /* 0xffffffff04047890 */ /* 0x000fc4000fffe03f */
[----:B------:R-:W-:Y:S02]  /*3cb0*/  USHF.L.U32 UR5, UR7, UR5, URZ ;  /* 0x0000000507057299 */ /* 0x000fe4000800063f */
[----:B------:R-:W-:Y:S01]  /*3cc0*/  ULOP3.LUT UR6, URZ, UR6, URZ, 0x33, !UPT ;  /* 0x000000063f067292 */ /* 0x000fe2000f8e333f */
[----:B------:R-:W-:Y:S01]  /*3cd0*/  ULDC.64 UR30, c[0x0][0x198] ;  /* 0x00006600001e7ab9 */ /* 0x000fe20000000a00 */
[----:B0-----:R-:W-:-:S05]  /*3ce0*/  VIADD R2, R2, 0x7f ;  /* 0x0000007f02027836 */ /* 0x001fca0000000000 */
[----:B------:R-:W-:-:S04]  /*3cf0*/  SHF.R.S32.HI R3, RZ, 0x1f, R2 ;  /* 0x0000001fff037819 */ /* 0x000fc80000011402 */
[----:B------:R-:W-:Y:S01]  /*3d00*/  LEA.HI R3, R3, R2, RZ, 0x7 ;  /* 0x0000000203037211 */ /* 0x000fe200078f38ff */
[C---:B-1----:R-:W-:Y:S02]  /*3d10*/  IMAD.SHL.U32 R11, R12.reuse, 0x8, RZ ;  /* 0x000000080c0b7824 */ /* 0x042fe400078e00ff */
[----:B------:R-:W-:Y:S01]  /*3d20*/  IMAD.SHL.U32 R12, R12, 0x200, RZ ;  /* 0x000002000c0c7824 */ /* 0x000fe200078e00ff */
[----:B------:R-:W-:Y:S02]  /*3d30*/  SHF.R.S32.HI R10, RZ, 0x7, R3 ;  /* 0x00000007ff0a7819 */ /* 0x000fe40000011403 */
[----:B------:R-:W-:Y:S02]  /*3d40*/  LOP3.LUT R11, R11, 0x8, RZ, 0xc0, !PT ;  /* 0x000000080b0b7812 */ /* 0x000fe400078ec0ff */
[----:B------:R-:W-:Y:S01]  /*3d50*/  LOP3.LUT R12, R12, 0x200, RZ, 0xc0, !PT ;  /* 0x000002000c0c7812 */ /* 0x000fe200078ec0ff */
[----:B------:R-:W-:-:S07]  /*3d60*/  VIADD R13, R10, 0x1 ;  /* 0x000000010a0d7836 */ /* 0x000fce0000000000 */
.L_x_65:
[----:B------:R-:W-:-:S03]  /*3d70*/  UMOV UR7, 0xffffffff ;  /* 0xffffffff00077882 */ /* 0x000fc60000000000 */
[----:B------:R-:W-:Y:S05]  /*3d80*/  BRA.DIV UR7, `(.L_x_55) ;  /* 0x00000012071c7947 */ /* 0x000fea000b800000 */
[----:B------:R-:W-:-:S13]  /*3d90*/  ELECT P6, URZ, PT ;  /* 0x00000000003f782f */ /* 0x000fda00038c0000 */
.L_x_78:
[----:B------:R-:W0:Y:S01]  /*3da0*/  LDC R2, c[0x0][0x28c] ;  /* 0x0000a300ff027b82 */ /* 0x000e220000000800 */
[----:B------:R-:W-:Y:S01]  /*3db0*/  BSSY B1, `(.L_x_56) ;  /* 0x0000044000017945 */ /* 0x000fe20003800000 */
[----:B0-----:R-:W-:-:S13]  /*3dc0*/  ISETP.LT.OR P6, PT, R2, 0x1, !P6 ;  /* 0x000000010200780c */ /* 0x001fda00077c1670 */
[----:B------:R-:W-:Y:S05]  /*3dd0*/  @P6 BRA `(.L_x_57) ;  /* 0x0000000400046947 */ /* 0x000fea0003800000 */
[----:B------:R-:W-:Y:S02]  /*3de0*/  IMAD.SHL.U32 R21, R21, 0x80, RZ ;  /* 0x0000008015157824 */ /* 0x000fe400078e00ff */
[----:B------:R-:W-:Y:S02]  /*3df0*/  IMAD R22, R22, 0x10, R11 ;  /* 0x0000001016167824 */ /* 0x000fe400078e020b */
[----:B------:R-:W-:Y:S02]  /*3e00*/  IMAD.MOV.U32 R23, RZ, RZ, RZ ;  /* 0x000000ffff177224 */ /* 0x000fe400078e00ff */
[----:B------:R-:W-:Y:S02]  /*3e10*/  IMAD.MOV.U32 R2, RZ, RZ, R13 ;  /* 0x000000ffff027224 */ /* 0x000fe400078e000d */
[----:B------:R-:W-:Y:S02]  /*3e20*/  IMAD.MOV.U32 R3, RZ, RZ, R6 ;  /* 0x000000ffff037224 */ /* 0x000fe400078e0006 */
[----:B------:R-:W-:-:S07]  /*3e30*/  IMAD.MOV.U32 R5, RZ, RZ, R7 ;  /* 0x000000ffff057224 */ /* 0x000fce00078e0007 */
.L_x_60:
[----:B------:R-:W0:Y:S01]  /*3e40*/  S2R R15, SR_CgaCtaId ;  /* 0x00000000000f7919 */ /* 0x000e220000008800 */
[----:B------:R-:W-:Y:S02]  /*3e50*/  MOV R4, 0x400 ;  /* 0x0000040000047802 */ /* 0x000fe40000000f00 */
[----:B------:R-:W-:-:S13]  /*3e60*/  ISETP.NE.AND P1, PT, R0, RZ, PT ;  /* 0x000000ff0000720c */ /* 0x000fda0003f25270 */
[----:B------:R-:W1:Y:S01]  /*3e70*/  @!P1 LDC R14, c[0x0][0x500] ;  /* 0x00014000ff0e9b82 */ /* 0x000e620000000800 */
[----:B0-----:R-:W-:Y:S02]  /*3e80*/  LEA R24, R15, R4, 0x18 ;  /* 0x000000040f187211 */ /* 0x001fe400078ec0ff */
[----:B------:R-:W-:-:S03]  /*3e90*/  SHF.L.U32 R4, R3, 0x1f, RZ ;  /* 0x0000001f03047819 */ /* 0x000fc600000006ff */
[----:B------:R-:W-:-:S04]  /*3ea0*/  IMAD R15, R5, 0x8, R24 ;  /* 0x00000008050f7824 */ /* 0x000fc800078e0218 */
[----:B------:R-:W0:Y:S02]  /*3eb0*/  SYNCS.PHASECHK.TRANS64.TRYWAIT P0, [R15+URZ+0x30], R4 ;  /* 0x000030040f0075a7 */ /* 0x000e24000800017f */
[----:B01----:R-:W-:Y:S05]  /*3ec0*/  @!P0 BRA `(.L_x_58) ;  /* 0x0000000c00ec8947 */ /* 0x003fea0003800000 */
.L_x_79:
[----:B0-----:R-:W-:Y:S01]  /*3ed0*/  PRMT R4, R8, 0x9910, RZ ;  /* 0x0000991008047816 */ /* 0x001fe200000000ff */
[----:B------:R0:W-:Y:S03]  /*3ee0*/  @!P1 SYNCS.ARRIVE.TRANS64 RZ, [R15+URZ], R14 ;  /* 0x0000000e0fff99a7 */ /* 0x0001e6000800003f */
[----:B------:R-:W-:-:S13]  /*3ef0*/  ISETP.NE.AND P0, PT, R4, 0x2, PT ;  /* 0x000000020400780c */ /* 0x000fda0003f05270 */
[----:B0-----:R-:W-:Y:S05]  /*3f00*/  @P0 BRA `(.L_x_59) ;  /* 0x0000000000040947 */ /* 0x001fea0003800000 */
[----:B------:R-:W-:Y:S01]  /*3f10*/  BPT.TRAP 0x1 ;  /* 0x000000040000795c */ /* 0x000fe20000300000 */
.L_x_59:
[----:B------:R-:W-:Y:S01]  /*3f20*/  IMAD R4, R5, 0x8000, R24 ;  /* 0x0000800005047824 */ /* 0x000fe200078e0218 */
[----:B------:R-:W-:Y:S01]  /*3f30*/  R2UR UR34, R23 ;  /* 0x00000000172272ca */ /* 0x000fe200000e0000 */
[----:B------:R-:W-:Y:S01]  /*3f40*/  VIADD R2, R2, 0xffffffff ;  /* 0xffffffff02027836 */ /* 0x000fe20000000000 */
[----:B------:R-:W-:Y:S01]  /*3f50*/  R2UR UR33, R15 ;  /* 0x000000000f2172ca */ /* 0x000fe200000e0000 */
[----:B------:R-:W-:Y:S01]  /*3f60*/  UIADD3 UR14, UP0, UR30, 0xf0, URZ ;  /* 0x000000f01e0e7890 */ /* 0x000fe2000ff1e03f */
[----:B------:R-:W-:Y:S01]  /*3f70*/  R2UR UR24, R4 ;  /* 0x00000000041872ca */ /* 0x000fe200000e0000 */
[----:B------:R-:W-:Y:S01]  /*3f80*/  IMAD R4, R5, 0x800, R12 ;  /* 0x0000080005047824 */ /* 0x000fe200078e020c */
[----:B------:R-:W-:Y:S01]  /*3f90*/  R2UR UR36, R20 ;  /* 0x00000000142472ca */ /* 0x000fe200000e0000 */
[----:B------:R-:W-:Y:S01]  /*3fa0*/  UIADD3 UR42, UP1, UR30, 0x1f0, URZ ;  /* 0x000001f01e2a7890 */ /* 0x000fe2000ff3e03f */
[----:B------:R-:W-:Y:S01]  /*3fb0*/  R2UR UR35, R21 ;  /* 0x00000000152372ca */ /* 0x000fe200000e0000 */
[----:B------:R-:W-:Y:S01]  /*3fc0*/  IMAD R4, R4, 0x2, R24 ;  /* 0x0000000204047824 */ /* 0x000fe200078e0218 */
[----:B------:R-:W-:Y:S01]  /*3fd0*/  R2UR UR19, R22 ;  /* 0x00000000161372ca */ /* 0x000fe200000e0000 */
[----:B------:R-:W-:Y:S01]  /*3fe0*/  UIADD3.X UR15, URZ, UR31, URZ, UP0, !UPT ;  /* 0x0000001f3f0f7290 */ /* 0x000fe200087fe43f */
[----:B------:R-:W-:Y:S01]  /*3ff0*/  ISETP.GT.AND P1, PT, R2, 0x1, PT ;  /* 0x000000010200780c */ /* 0x000fe20003f24270 */
[----:B------:R-:W-:Y:S01]  /*4000*/  UIADD3 UR26, UR34, 0x40, URZ ;  /* 0x00000040221a7890 */ /* 0x000fe2000fffe03f */
[----:B------:R-:W-:Y:S01]  /*4010*/  R2UR UR8, R4 ;  /* 0x00000000040872ca */ /* 0x000fe200000e0000 */
[----:B------:R-:W-:Y:S01]  /*4020*/  UIADD3.X UR43, URZ, UR31, URZ, UP1, !UPT ;  /* 0x0000001f3f2b7290 */ /* 0x000fe20008ffe43f */
[----:B------:R-:W-:Y:S01]  /*4030*/  VIADD R5, R5, 0x1 ;  /* 0x0000000105057836 */ /* 0x000fe20000000000 */
[----:B------:R-:W-:Y:S01]  /*4040*/  UIADD3 UR32, UR24, 0x180, URZ ;  /* 0x0000018018207890 */ /* 0x000fe2000fffe03f */
[----:B------:R-:W-:Y:S01]  /*4050*/  VIADD R23, R23, 0x80 ;  /* 0x0000008017177836 */ /* 0x000fe20000000000 */
[----:B------:R-:W-:Y:S01]  /*4060*/  UIADD3 UR24, UR24, 0x4180, URZ ;  /* 0x0000418018187890 */ /* 0x000fe2000fffe03f */
[----:B------:R-:W-:Y:S01]  /*4070*/  UMOV UR22, 0x0 ;  /* 0x0000000000167882 */ /* 0x000fe20000000000 */
[----:B------:R-:W-:Y:S01]  /*4080*/  UMOV UR23, 0x10000000 ;  /* 0x1000000000177882 */ /* 0x000fe20000000000 */
[----:B------:R-:W-:Y:S01]  /*4090*/  ISETP.NE.AND P0, PT, R5, 0x6, PT ;  /* 0x000000060500780c */ /* 0x000fe20003f05270 */
[----:B------:R-:W-:Y:S01]  /*40a0*/  UMOV UR25, UR33 ;  /* 0x0000002100197c82 */ /* 0x000fe20008000000 */
[----:B------:R-:W-:Y:S01]  /*40b0*/  UMOV UR28, UR36 ;  /* 0x00000024001c7c82 */ /* 0x000fe20008000000 */
[----:B------:R-:W-:-:S02]  /*40c0*/  UMOV UR27, UR35 ;  /* 0x00000023001b7c82 */ /* 0x000fc40008000000 */
[----:B------:R-:W-:Y:S01]  /*40d0*/  UIADD3 UR16, UR8, 0x30180, URZ ;  /* 0x0003018008107890 */ /* 0x000fe2000fffe03f */
[----:B------:R0:W-:Y:S01]  /*40e0*/  UTMALDG.3D [UR32], [UR14], desc[UR22] ;  /* 0x000016200e0075b4 */ /* 0x0001e20008011000 */
[----:B------:R-:W-:Y:S01]  /*40f0*/  UIADD3 UR8, UR8, 0x30980, URZ ;  /* 0x0003098008087890 */ /* 0x000fe2000fffe03f */
[----:B------:R-:W-:Y:S01]  /*4100*/  SEL R4, RZ, 0x1, P0 ;  /* 0x00000001ff047807 */ /* 0x000fe20000000000 */
[----:B------:R-:W-:Y:S01]  /*4110*/  UMOV UR7, 0x30000 ;  /* 0x0003000000077882 */ /* 0x000fe20000000000 */
[----:B------:R-:W-:Y:S01]  /*4120*/  UMOV UR17, UR33 ;  /* 0x0000002100117c82 */ /* 0x000fe20008000000 */
[----:B------:R-:W-:Y:S01]  /*4130*/  UMOV UR18, UR34 ;  /* 0x0000002200127c82 */ /* 0x000fe20008000000 */
[----:B------:R-:W-:Y:S01]  /*4140*/  UMOV UR20, UR36 ;  /* 0x0000002400147c82 */ /* 0x000fe20008000000 */
[----:B------:R-:W-:Y:S01]  /*4150*/  UMOV UR9, UR33 ;  /* 0x0000002100097c82 */ /* 0x000fe20008000000 */
[----:B------:R-:W-:Y:S01]  /*4160*/  UMOV UR11, UR19 ;  /* 0x00000013000b7c82 */ /* 0x000fe20008000000 */
[----:B------:R-:W-:Y:S01]  /*4170*/  UMOV UR12, UR36 ;  /* 0x00000024000c7c82 */ /* 0x000fe20008000000 */
[----:B------:R0:W-:Y:S01]  /*4180*/  UTMALDG.3D [UR24], [UR14], desc[UR22] ;  /* 0x000016180e0075b4 */ /* 0x0001e20008011000 */
[----:B------:R-:W-:Y:S01]  /*4190*/  UMOV UR10, UR26 ;  /* 0x0000001a000a7c82 */ /* 0x000fe20008000000 */
[----:B------:R-:W-:-:S02]  /*41a0*/  LOP3.LUT R3, R3, R4, RZ, 0x3c, !PT ;  /* 0x0000000403037212 */ /* 0x000fc400078e3cff */
[----:B------:R-:W-:Y:S01]  /*41b0*/  SEL R5, R5, RZ, P0 ;  /* 0x000000ff05057207 */ /* 0x000fe20000000000 */
[----:B------:R0:W-:Y:S01]  /*41c0*/  UTMALDG.3D.MULTICAST [UR16], [UR42], UR7, desc[UR22] ;  /* 0x000016102a0073b4 */ /* 0x0001e20008011807 */
[----:B------:R0:W-:Y:S02]  /*41d0*/  UTMALDG.3D.MULTICAST [UR8], [UR42], UR7, desc[UR22] ;  /* 0x000016082a0073b4 */ /* 0x0001e40008011807 */
[----:B0-----:R-:W-:Y:S05]  /*41e0*/  @P1 BRA `(.L_x_60) ;  /* 0xfffffffc00141947 */ /* 0x001fea000383ffff */
.L_x_57:
[----:B------:R-:W-:Y:S05]  /*41f0*/  BSYNC B1 ;  /* 0x0000000000017941 */ /* 0x000fea0003800000 */
.L_x_56:
[----:B------:R-:W-:Y:S01]  /*4200*/  LOP3.LUT P1, RZ, R9, 0xff, RZ, 0xc0, !PT ;  /* 0x000000ff09ff7812 */ /* 0x000fe2000782c0ff */
[C---:B------:R-:W-:Y:S01]  /*4210*/  IMAD.IADD R4, R10.reuse, 0x1, R7 ;  /* 0x000000010a047824 */ /* 0x040fe200078e0207 */
[----:B------:R-:W-:Y:S01]  /*4220*/  ULDC.64 UR8, c[0x0][0x650] ;  /* 0x0001940000087ab9 */ /* 0x000fe20000000a00 */
[----:B------:R-:W-:Y:S01]  /*4230*/  ISETP.GE.U32.AND P2, PT, R10, 0x6, PT ;  /* 0x000000060a00780c */ /* 0x000fe20003f46070 */
[----:B------:R-:W-:Y:S01]  /*4240*/  BSSY B1, `(.L_x_61) ;  /* 0x000006c000017945 */ /* 0x000fe20003800000 */
[----:B------:R-:W-:Y:S01]  /*4250*/  IMAD.MOV.U32 R21, RZ, RZ, -0x1 ;  /* 0xffffffffff157424 */ /* 0x000fe200078e00ff */
[----:B------:R-:W-:Y:S01]  /*4260*/  ISETP.GT.U32.AND P0, PT, R4, 0x5, PT ;  /* 0x000000050400780c */ /* 0x000fe20003f04070 */
[----:B------:R-:W-:Y:S01]  /*4270*/  IMAD.MOV.U32 R22, RZ, RZ, -0x1 ;  /* 0xffffffffff167424 */ /* 0x000fe200078e00ff */
[----:B------:R-:W-:Y:S01]  /*4280*/  PRMT R9, RZ, 0x7610, R9 ;  /* 0x00007610ff097816 */ /* 0x000fe20000000009 */
[----:B------:R-:W-:Y:S01]  /*4290*/  IMAD.MOV.U32 R20, RZ, RZ, -0x1 ;  /* 0xffffffffff147424 */ /* 0x000fe200078e00ff */
[----:B------:R-:W-:-:S03]  /*42a0*/  ISETP.LT.U32.AND P0, PT, R10, 0x6, P0 ;  /* 0x000000060a00780c */ /* 0x000fc60000701070 */
[----:B------:R-:W0:Y:S01]  /*42b0*/  @P1 S2R R3, SR_CgaCtaId ;  /* 0x0000000000031919 */ /* 0x000e220000008800 */
[----:B------:R-:W-:-:S04]  /*42c0*/  @P1 MOV R2, 0x400 ;  /* 0x0000040000021802 */ /* 0x000fc80000000f00 */
[----:B0-----:R-:W-:Y:S01]  /*42d0*/  @P1 LEA R5, R3, R2, 0x18 ;  /* 0x0000000203051211 */ /* 0x001fe200078ec0ff */
[----:B------:R-:W-:-:S03]  /*42e0*/  IMAD.WIDE.U32 R2, R4, -0x55555555, RZ ;  /* 0xaaaaaaab04027825 */ /* 0x000fc600078e00ff */
[----:B------:R0:W-:Y:S01]  /*42f0*/  @P1 SYNCS.ARRIVE.TRANS64.A1T0 RZ, [R5+URZ+0x78], RZ ;  /* 0x000078ff05ff19a7 */ /* 0x0001e2000810003f */
[----:B------:R-:W-:Y:S02]  /*4300*/  IADD3 R18, P1, R18, UR38, RZ ;  /* 0x0000002612127c10 */ /* 0x000fe4000ff3e0ff */
[----:B------:R-:W-:Y:S02]  /*4310*/  PRMT R2, RZ, 0x7610, R2 ;  /* 0x00007610ff027816 */ /* 0x000fe40000000002 */
[----:B------:R-:W-:Y:S02]  /*4320*/  IADD3.X R19, R19, UR41, RZ, P1, !PT ;  /* 0x0000002913137c10 */ /* 0x000fe40008ffe4ff */
[----:B0-----:R-:W-:Y:S02]  /*4330*/  SHF.R.U32.HI R5, RZ, 0x2, R3 ;  /* 0x00000002ff057819 */ /* 0x001fe40000011603 */
[----:B------:R-:W-:Y:S02]  /*4340*/  SEL R3, RZ, 0x1, !P0 ;  /* 0x00000001ff037807 */ /* 0x000fe40004000000 */
[----:B------:R-:W-:Y:S01]  /*4350*/  ISETP.GE.U32.AND P0, PT, R18, UR8, PT ;  /* 0x0000000812007c0c */ /* 0x000fe2000bf06070 */
[----:B------:R-:W-:Y:S01]  /*4360*/  IMAD R7, R5, -0x6, R4 ;  /* 0xfffffffa05077824 */ /* 0x000fe200078e0204 */
[----:B------:R-:W-:-:S02]  /*4370*/  LOP3.LUT R6, R6, R3, RZ, 0x3c, !PT ;  /* 0x0000000306067212 */ /* 0x000fc400078e3cff */
[----:B------:R-:W-:Y:S02]  /*4380*/  ISETP.GE.U32.AND.EX P0, PT, R19, UR9, PT, P0 ;  /* 0x0000000913007c0c */ /* 0x000fe4000bf06100 */
[----:B------:R-:W-:-:S11]  /*4390*/  @P2 LOP3.LUT R6, R6, 0x1, R5, 0x78, !PT ;  /* 0x0000000106062812 */ /* 0x000fd600078e7805 */
[----:B------:R-:W-:Y:S05]  /*43a0*/  @P0 BRA `(.L_x_62) ;  /* 0x0000000400540947 */ /* 0x000fea0003800000 */
[----:B------:R-:W0:Y:S01]  /*43b0*/  S2R R15, SR_CTAID.X ;  /* 0x00000000000f7919 */ /* 0x000e220000002500 */
[----:B------:R-:W-:Y:S01]  /*43c0*/  ULDC.64 UR8, c[0x0][0x628] ;  /* 0x00018a0000087ab9 */ /* 0x000fe20000000a00 */
[----:B------:R-:W-:Y:S01]  /*43d0*/  ULDC UR10, c[0x0][0x630] ;  /* 0x00018c00000a7ab9 */ /* 0x000fe20000000800 */
[----:B------:R-:W-:Y:S01]  /*43e0*/  ISETP.NE.U32.AND P0, PT, RZ, UR8, PT ;  /* 0x00000008ff007c0c */ /* 0x000fe2000bf05070 */
[----:B------:R-:W1:Y:S01]  /*43f0*/  S2R R20, SR_CTAID.Y ;  /* 0x0000000000147919 */ /* 0x000e620000002600 */
[----:B------:R-:W-:Y:S01]  /*4400*/  ULDC UR11, c[0x0][0x150] ;  /* 0x00005400000b7ab9 */ /* 0x000fe20000000800 */
[----:B------:R-:W-:Y:S01]  /*4410*/  IMAD.MOV.U32 R2, RZ, RZ, R18 ;  /* 0x000000ffff027224 */ /* 0x000fe200078e0012 */
[----:B------:R-:W-:Y:S01]  /*4420*/  ISETP.NE.AND.EX P0, PT, RZ, UR9, PT, P0 ;  /* 0x00000009ff007c0c */ /* 0x000fe2000bf05300 */
[----:B------:R-:W-:Y:S01]  /*4430*/  IMAD.MOV.U32 R3, RZ, RZ, R19 ;  /* 0x000000ffff037224 */ /* 0x000fe200078e0013 */
[----:B0-----:R-:W-:-:S11]  /*4440*/  I2FP.F32.U32 R22, R15 ;  /* 0x0000000f00167245 */ /* 0x001fd60000201000 */
[----:B------:R-:W-:Y:S05]  /*4450*/  @!P0 BRA `(.L_x_63) ;  /* 0x0000000000288947 */ /* 0x000fea0003800000 */
[----:B------:R-:W-:Y:S02]  /*4460*/  ULDC UR7, c[0x0][0x634] ;  /* 0x00018d0000077ab9 */ /* 0x000fe40000000800 */
[----:B------:R-:W-:-:S05]  /*4470*/  IADD3 R3, P0, R18, UR7, RZ ;  /* 0x0000000712037c10 */ /* 0x000fca000ff1e0ff */
[----:B------:R-:W-:-:S04]  /*4480*/  IMAD.X R21, RZ, RZ, R19, P0 ;  /* 0x000000ffff157224 */ /* 0x000fc800000e0613 */
[----:B------:R-:W-:-:S04]  /*4490*/  IMAD.WIDE.U32 R4, R21, UR8, RZ ;  /* 0x0000000815047c25 */ /* 0x000fc8000f8e00ff */
[----:B------:R-:W-:-:S04]  /*44a0*/  IMAD.WIDE.U32 R4, P0, R3, UR9, R4 ;  /* 0x0000000903047c25 */ /* 0x000fc8000f800004 */
[----:B------:R-:W-:-:S04]  /*44b0*/  IMAD.WIDE.U32 R2, R3, UR8, RZ ;  /* 0x0000000803027c25 */ /* 0x000fc8000f8e00ff */
[----:B------:R-:W-:Y:S01]  /*44c0*/  IMAD.MOV.U32 R2, RZ, RZ, R5 ;  /* 0x000000ffff027224 */ /* 0x000fe200078e0005 */
[----:B------:R-:W-:Y:S01]  /*44d0*/  IADD3 RZ, P1, R3, R4, RZ ;  /* 0x0000000403ff7210 */ /* 0x000fe20007f3e0ff */
[----:B------:R-:W-:-:S04]  /*44e0*/  IMAD.X R3, RZ, RZ, RZ, P0 ;  /* 0x000000ffff037224 */ /* 0x000fc800000e06ff */
[----:B------:R-:W-:-:S08]  /*44f0*/  IMAD.WIDE.U32.X R2, R21, UR9, R2, P1 ;  /* 0x0000000915027c25 */ /* 0x000fd000088e0402 */
.L_x_63:
[--C-:B------:R-:W-:Y:S01]  /*4500*/  SHF.R.U64 R14, R2, UR10, R3.reuse ;  /* 0x0000000a020e7c19 */ /* 0x100fe20008001203 */
[----:B------:R-:W-:Y:S01]  /*4510*/  FMUL R22, R22, UR11 ;  /* 0x0000000b16167c20 */ /* 0x000fe20008400000 */
[----:B------:R-:W-:Y:S01]  /*4520*/  SHF.R.U32.HI R2, RZ, UR10, R3 ;  /* 0x0000000aff027c19 */ /* 0x000fe20008011603 */
[----:B------:R-:W0:Y:S01]  /*4530*/  LDC R4, c[0x0][0x144] ;  /* 0x00005100ff047b82 */ /* 0x000e220000000800 */
[----:B------:R-:W-:Y:S01]  /*4540*/  IADD3 R3, P0, RZ, -R14, RZ ;  /* 0x8000000eff037210 */ /* 0x000fe20007f1e0ff */
[----:B------:R-:W-:Y:S01]  /*4550*/  ULDC UR7, c[0x0][0x154] ;  /* 0x0000550000077ab9 */ /* 0x000fe20000000800 */
[----:B-1----:R-:W-:Y:S01]  /*4560*/  I2FP.F32.U32 R5, R20 ;  /* 0x0000001400057245 */ /* 0x002fe20000201000 */
[----:B------:R-:W1:Y:S01]  /*4570*/  F2I.U32.TRUNC.NTZ R22, R22 ;  /* 0x0000001600167305 */ /* 0x000e62000020f000 */
[----:B------:R-:W-:Y:S01]  /*4580*/  ULDC.64 UR8, c[0x0][0x620] ;  /* 0x0001880000087ab9 */ /* 0x000fe20000000a00 */
[----:B------:R-:W-:Y:S01]  /*4590*/  IMAD.X R2, RZ, RZ, ~R2, P0 ;  /* 0x000000ffff027224 */ /* 0x000fe200000e0e02 */
[----:B------:R-:W-:Y:S01]  /*45a0*/  ISETP.NE.AND P2, PT, R17, 0x1, PT ;  /* 0x000000011100780c */ /* 0x000fe20003f45270 */
[----:B------:R-:W-:Y:S01]  /*45b0*/  FMUL R23, R5, UR7 ;  /* 0x0000000705177c20 */ /* 0x000fe20008400000 */
[----:B------:R-:W2:Y:S01]  /*45c0*/  LDC R25, c[0x0][0x148] ;  /* 0x00005200ff197b82 */ /* 0x000ea20000000800 */
[----:B------:R-:W-:Y:S01]  /*45d0*/  IMAD R2, R2, UR8, RZ ;  /* 0x0000000802027c24 */ /* 0x000fe2000f8e02ff */
[----:B------:R-:W-:-:S03]  /*45e0*/  ULDC UR7, c[0x0][0x618] ;  /* 0x0001860000077ab9 */ /* 0x000fc60000000800 */
[----:B------:R-:W3:Y:S01]  /*45f0*/  F2I.U32.TRUNC.NTZ R23, R23 ;  /* 0x0000001700177305 */ /* 0x000ee2000020f000 */
[C---:B------:R-:W-:Y:S02]  /*4600*/  IMAD R5, R3.reuse, UR9, R2 ;  /* 0x0000000903057c24 */ /* 0x040fe4000f8e0202 */
[----:B------:R-:W-:Y:S01]  /*4610*/  IMAD.WIDE.U32 R2, R3, UR8, R18 ;  /* 0x0000000803027c25 */ /* 0x000fe2000f8e0012 */
[----:B------:R-:W-:Y:S02]  /*4620*/  ULDC.64 UR8, c[0x0][0x640] ;  /* 0x0001900000087ab9 */ /* 0x000fe40000000a00 */
[----:B------:R-:W-:Y:S01]  /*4630*/  ISETP.NE.U32.AND P0, PT, RZ, UR8, PT ;  /* 0x00000008ff007c0c */ /* 0x000fe2000bf05070 */
[----:B------:R-:W-:Y:S02]  /*4640*/  IMAD.IADD R3, R3, 0x1, R5 ;  /* 0x0000000103037824 */ /* 0x000fe400078e0205 */
[----:B-1----:R-:W-:Y:S01]  /*4650*/  IMAD.MOV R22, RZ, RZ, -R22 ;  /* 0x000000ffff167224 */ /* 0x002fe200078e0a16 */
[----:B------:R-:W-:-:S02]  /*4660*/  ISETP.NE.AND.EX P0, PT, RZ, UR9, PT, P0 ;  /* 0x00000009ff007c0c */ /* 0x000fc4000bf05300 */
[----:B------:R-:W-:Y:S01]  /*4670*/  SHF.R.U64 R21, R2, UR7, R3 ;  /* 0x0000000702157c19 */ /* 0x000fe20008001203 */
[----:B0-----:R-:W-:Y:S01]  /*4680*/  IMAD R15, R4, R22, R15 ;  /* 0x00000016040f7224 */ /* 0x001fe200078e020f */
[----:B------:R-:W-:Y:S01]  /*4690*/  SHF.R.U32.HI R2, RZ, UR7, R3 ;  /* 0x00000007ff027c19 */ /* 0x000fe20008011603 */
[----:B------:R-:W-:Y:S01]  /*46a0*/  ULDC UR7, c[0x0][0x608] ;  /* 0x0001820000077ab9 */ /* 0x000fe20000000800 */
[----:B---3--:R-:W-:Y:S02]  /*46b0*/  IMAD.MOV R4, RZ, RZ, -R23 ;  /* 0x000000ffff047224 */ /* 0x008fe400078e0a17 */
[--C-:B------:R-:W-:Y:S02]  /*46c0*/  SHF.R.U64 R22, R21, UR7, R2.reuse ;  /* 0x0000000715167c19 */ /* 0x100fe40008001202 */
[----:B------:R-:W-:Y:S01]  /*46d0*/  SHF.R.U32.HI R3, RZ, UR7, R2 ;  /* 0x00000007ff037c19 */ /* 0x000fe20008011602 */
[----:B------:R-:W-:Y:S01]  /*46e0*/  ULDC UR7, c[0x0][0x658] ;  /* 0x0001960000077ab9 */ /* 0x000fe20000000800 */
[----:B--2---:R-:W-:-:S02]  /*46f0*/  @P2 IMAD R15, R25, R4, R20 ;  /* 0x00000004190f2224 */ /* 0x004fc400078e0214 */
[--C-:B------:R-:W-:Y:S02]  /*4700*/  SHF.R.U64 R20, R22, UR7, R3.reuse ;  /* 0x0000000716147c19 */ /* 0x100fe40008001203 */
[----:B------:R-:W-:-:S03]  /*4710*/  SHF.R.U32.HI R23, RZ, UR7, R3 ;  /* 0x00000007ff177c19 */ /* 0x000fc60008011603 */
[----:B------:R-:W-:Y:S02]  /*4720*/  IMAD.MOV.U32 R4, RZ, RZ, R20 ;  /* 0x000000ffff047224 */ /* 0x000fe400078e0014 */
[----:B------:R-:W-:Y:S01]  /*4730*/  IMAD.MOV.U32 R3, RZ, RZ, R23 ;  /* 0x000000ffff037224 */ /* 0x000fe200078e0017 */
[----:B------:R-:W-:Y:S06]  /*4740*/  @!P0 BRA `(.L_x_64) ;  /* 0x00000000002c8947 */ /* 0x000fec0003800000 */
        /* <DEDUP_REMOVED lines=9> */
[----:B------:R-:W-:-:S04]  /*47e0*/  IMAD.WIDE.U32.X R2, R23, UR9, R2, P1 ;  /* 0x0000000917027c25 */ /* 0x000fc800088e0402 */
[----:B------:R-:W-:-:S07]  /*47f0*/  IMAD.MOV.U32 R4, RZ, RZ, R2 ;  /* 0x000000ffff047224 */ /* 0x000fce00078e0002 */
.L_x_64:
[----:B------:R-:W-:Y:S01]  /*4800*/  ULDC UR7, c[0x0][0x648] ;  /* 0x0001920000077ab9 */ /* 0x000fe20000000800 */
[----:B------:R-:W-:Y:S01]  /*4810*/  LOP3.LUT R2, R22, UR6, RZ, 0xc0, !PT ;  /* 0x0000000616027c12 */ /* 0x000fe2000f8ec0ff */
[----:B------:R-:W-:Y:S01]  /*4820*/  ULDC UR8, c[0x0][0x610] ;  /* 0x0001840000087ab9 */ /* 0x000fe20000000800 */
[----:B------:R-:W-:Y:S01]  /*4830*/  SHF.R.U64 R3, R4, UR7, R3 ;  /* 0x0000000704037c19 */ /* 0x000fe20008001203 */
[----:B------:R-:W-:Y:S01]  /*4840*/  ULDC UR7, c[0x0][0x638] ;  /* 0x00018e0000077ab9 */ /* 0x000fe20000000800 */
[----:B------:R-:W-:-:S03]  /*4850*/  LOP3.LUT R21, R21, UR4, RZ, 0xc0, !PT ;  /* 0x0000000415157c12 */ /* 0x000fc6000f8ec0ff */
[----:B------:R-:W-:Y:S02]  /*4860*/  IMAD.MOV R5, RZ, RZ, -R3 ;  /* 0x000000ffff057224 */ /* 0x000fe400078e0a03 */
[----:B------:R-:W-:Y:S02]  /*4870*/  IMAD R2, R3, UR5, R2 ;  /* 0x0000000503027c24 */ /* 0x000fe4000f8e0202 */
[----:B------:R-:W-:Y:S01]  /*4880*/  IMAD R20, R5, UR7, R20 ;  /* 0x0000000705147c24 */ /* 0x000fe2000f8e0214 */
[----:B------:R-:W-:Y:S01]  /*4890*/  ULDC UR7, c[0x0][0x600] ;  /* 0x0001800000077ab9 */ /* 0x000fe20000000800 */
[----:B------:R-:W-:Y:S02]  /*48a0*/  IMAD R15, R2, UR8, R15 ;  /* 0x00000008020f7c24 */ /* 0x000fe4000f8e020f */
[----:B------:R-:W-:Y:S02]  /*48b0*/  IMAD R20, R20, UR7, R21 ;  /* 0x0000000714147c24 */ /* 0x000fe4000f8e0215 */
[----:B------:R-:W-:-:S03]  /*48c0*/  IMAD.MOV.U32 R2, RZ, RZ, 0x1 ;  /* 0x00000001ff027424 */ /* 0x000fc600078e00ff */
[----:B------:R-:W-:Y:S02]  /*48d0*/  SEL R22, R20, R15, !P2 ;  /* 0x0000000f14167207 */ /* 0x000fe40005000000 */
[----:B------:R-:W-:Y:S01]  /*48e0*/  SEL R21, R15, R20, !P2 ;  /* 0x000000140f157207 */ /* 0x000fe20005000000 */
[----:B------:R-:W-:-:S07]  /*48f0*/  IMAD.MOV.U32 R20, RZ, RZ, R14 ;  /* 0x000000ffff147224 */ /* 0x000fce00078e000e */
.L_x_62:
[----:B------:R-:W-:Y:S05]  /*4900*/  BSYNC B1 ;  /* 0x0000000000017941 */ /* 0x000fea0003800000 */
.L_x_61:
[----:B------:R-:W-:-:S13]  /*4910*/  LOP3.LUT P0, RZ, R2, 0xff, RZ, 0xc0, !PT ;  /* 0x000000ff02ff7812 */ /* 0x000fda000780c0ff */
[----:B------:R-:W-:Y:S05]  /*4920*/  @P0 BRA `(.L_x_65) ;  /* 0xfffffff400100947 */ /* 0x000fea000383ffff */
[----:B------:R-:W-:Y:S05]  /*4930*/  BSYNC B0 ;  /* 0x0000000000007941 */ /* 0x000fea0003800000 */
.L_x_54:
[----:B------:R-:W-:-:S03]  /*4940*/  UMOV UR7, 0xffffffff ;  /* 0xffffffff00077882 */ /* 0x000fc60000000000 */
[----:B------:R-:W-:Y:S05]  /*4950*/  BRA.DIV UR7, `(.L_x_66) ;  /* 0x00000006075c7947 */ /* 0x000fea000b800000 */
[----:B------:R-:W-:-:S13]  /*4960*/  ELECT P6, URZ, PT ;  /* 0x00000000003f782f */ /* 0x000fda00038c0000 */
.L_x_82:
[----:B------:R-:W-:Y:S04]  /*4970*/  BSSY B0, `(.L_x_67) ;  /* 0x000003d000007945 */ /* 0x000fe80003800000 */
[----:B------:R-:W-:Y:S05]  /*4980*/  @!P6 BRA `(.L_x_68) ;  /* 0x0000000000ece947 */ /* 0x000fea0003800000 */
[----:B------:R-:W-:-:S04]  /*4990*/  LOP3.LUT R16, R16, 0x2, RZ, 0xfc, !PT ;  /* 0x0000000210107812 */ /* 0x000fc800078efcff */
[----:B------:R-:W-:-:S13]  /*49a0*/  ISETP.NE.AND P0, PT, R16, 0x3, PT ;  /* 0x000000031000780c */ /* 0x000fda0003f05270 */
[----:B------:R-:W-:Y:S05]  /*49b0*/  @!P0 BRA `(.L_x_69) ;  /* 0x0000000000048947 */ /* 0x000fea0003800000 */
[----:B------:R-:W-:Y:S01]  /*49c0*/  BPT.TRAP 0x1 ;  /* 0x000000040000795c */ /* 0x000fe20000300000 */
.L_x_69:
[----:B------:R-:W0:Y:S01]  /*49d0*/  S2R R3, SR_CgaCtaId ;  /* 0x0000000000037919 */ /* 0x000e220000008800 */
[----:B------:R-:W-:Y:S02]  /*49e0*/  MOV R0, 0x400 ;  /* 0x0000040000007802 */ /* 0x000fe40000000f00 */
[----:B------:R-:W-:Y:S02]  /*49f0*/  SHF.L.U32 R2, R6, 0x1f, RZ ;  /* 0x0000001f06027819 */ /* 0x000fe400000006ff */
[----:B0-----:R-:W-:-:S05]  /*4a00*/  LEA R0, R3, R0, 0x18 ;  /* 0x0000000003007211 */ /* 0x001fca00078ec0ff */
[----:B------:R-:W-:-:S04]  /*4a10*/  VIADD R0, R0, 0x30 ;  /* 0x0000003000007836 */ /* 0x000fc80000000000 */
[C---:B------:R-:W-:Y:S02]  /*4a20*/  IMAD R5, R7.reuse, 0x8, R0 ;  /* 0x0000000807057824 */ /* 0x040fe400078e0200 */
[----:B------:R-:W-:Y:S02]  /*4a30*/  VIADD R7, R7, 0x1 ;  /* 0x0000000107077836 */ /* 0x000fe40000000000 */
[----:B------:R-:W0:Y:S03]  /*4a40*/  SYNCS.PHASECHK.TRANS64.TRYWAIT P0, [R5+URZ], R2 ;  /* 0x00000002050075a7 */ /* 0x000e26000800017f */
[----:B------:R-:W-:-:S04]  /*4a50*/  ISETP.NE.AND P1, PT, R7, 0x6, PT ;  /* 0x000000060700780c */ /* 0x000fc80003f25270 */
[----:B------:R-:W-:Y:S02]  /*4a60*/  SEL R3, RZ, 0x1, P1 ;  /* 0x00000001ff037807 */ /* 0x000fe40000800000 */
[----:B------:R-:W-:Y:S02]  /*4a70*/  SEL R7, R7, RZ, P1 ;  /* 0x000000ff07077207 */ /* 0x000fe40000800000 */
[----:B------:R-:W-:-:S03]  /*4a80*/  LOP3.LUT R6, R6, R3, RZ, 0x3c, !PT ;  /* 0x0000000306067212 */ /* 0x000fc600078e3cff */
[----:B------:R-:W-:Y:S01]  /*4a90*/  IMAD R9, R7, 0x8, R0 ;  /* 0x0000000807097824 */ /* 0x000fe200078e0200 */
[----:B------:R-:W-:Y:S01]  /*4aa0*/  SHF.L.U32 R4, R6, 0x1f, RZ ;  /* 0x0000001f06047819 */ /* 0x000fe200000006ff */
[----:B0-----:R-:W-:Y:S06]  /*4ab0*/  @!P0 BRA `(.L_x_70) ;  /* 0x0000000400248947 */ /* 0x001fec0003800000 */
.L_x_83:
[----:B------:R-:W1:Y:S01]  /*4ac0*/  SYNCS.PHASECHK.TRANS64.TRYWAIT P0, [R9+URZ], R4 ;  /* 0x00000004090075a7 */ /* 0x000e62000800017f */
[----:B0-----:R-:W-:-:S05]  /*4ad0*/  VIADD R2, R7, 0x1 ;  /* 0x0000000107027836 */ /* 0x001fca0000000000 */
[----:B------:R-:W-:-:S04]  /*4ae0*/  ISETP.NE.AND P1, PT, R2, 0x6, PT ;  /* 0x000000060200780c */ /* 0x000fc80003f25270 */
[----:B------:R-:W-:Y:S02]  /*4af0*/  SEL R3, RZ, 0x1, P1 ;  /* 0x00000001ff037807 */ /* 0x000fe40000800000 */
[----:B------:R-:W-:Y:S02]  /*4b00*/  SEL R7, R2, RZ, P1 ;  /* 0x000000ff02077207 */ /* 0x000fe40000800000 */
[----:B------:R-:W-:-:S03]  /*4b10*/  LOP3.LUT R6, R6, R3, RZ, 0x3c, !PT ;  /* 0x0000000306067212 */ /* 0x000fc600078e3cff */
[----:B------:R-:W-:Y:S01]  /*4b20*/  IMAD R8, R7, 0x8, R0 ;  /* 0x0000000807087824 */ /* 0x000fe200078e0200 */
[----:B------:R-:W-:Y:S01]  /*4b30*/  SHF.L.U32 R5, R6, 0x1f, RZ ;  /* 0x0000001f06057819 */ /* 0x000fe200000006ff */
[----:B-1----:R-:W-:Y:S06]  /*4b40*/  @!P0 BRA `(.L_x_71) ;  /* 0x0000000400148947 */ /* 0x002fec0003800000 */
.L_x_84:
[----:B------:R-:W1:Y:S01]  /*4b50*/  SYNCS.PHASECHK.TRANS64.TRYWAIT P0, [R8+URZ], R5 ;  /* 0x00000005080075a7 */ /* 0x000e62000800017f */
[----:B------:R-:W-:-:S05]  /*4b60*/  VIADD R2, R7, 0x1 ;  /* 0x0000000107027836 */ /* 0x000fca0000000000 */
[----:B------:R-:W-:-:S04]  /*4b70*/  ISETP.NE.AND P1, PT, R2, 0x6, PT ;  /* 0x000000060200780c */ /* 0x000fc80003f25270 */
[----:B------:R-:W-:Y:S02]  /*4b80*/  SEL R3, RZ, 0x1, P1 ;  /* 0x00000001ff037807 */ /* 0x000fe40000800000 */
[----:B------:R-:W-:Y:S02]  /*4b90*/  SEL R7, R2, RZ, P1 ;  /* 0x000000ff02077207 */ /* 0x000fe40000800000 */
[----:B------:R-:W-:-:S03]  /*4ba0*/  LOP3.LUT R6, R6, R3, RZ, 0x3c, !PT ;  /* 0x0000000306067212 */ /* 0x000fc600078e3cff */
[----:B0-----:R-:W-:Y:S01]  /*4bb0*/  IMAD R9, R7, 0x8, R0 ;  /* 0x0000000807097824 */ /* 0x001fe200078e0200 */
[----:B------:R-:W-:Y:S01]  /*4bc0*/  SHF.L.U32 R4, R6, 0x1f, RZ ;  /* 0x0000001f06047819 */ /* 0x000fe200000006ff */
[----:B-1----:R-:W-:Y:S06]  /*4bd0*/  @!P0 BRA `(.L_x_72) ;  /* 0x0000000400048947 */ /* 0x002fec0003800000 */
.L_x_85:
[----:B------:R-:W1:Y:S01]  /*4be0*/  SYNCS.PHASECHK.TRANS64.TRYWAIT P0, [R9+URZ], R4 ;  /* 0x00000004090075a7 */ /* 0x000e62000800017f */
[----:B------:R-:W-:-:S05]  /*4bf0*/  VIADD R2, R7, 0x1 ;  /* 0x0000000107027836 */ /* 0x000fca0000000000 */
[----:B------:R-:W-:-:S04]  /*4c00*/  ISETP.NE.AND P1, PT, R2, 0x6, PT ;  /* 0x000000060200780c */ /* 0x000fc80003f25270 */
[----:B------:R-:W-:Y:S02]  /*4c10*/  SEL R3, RZ, 0x1, P1 ;  /* 0x00000001ff037807 */ /* 0x000fe40000800000 */
[----:B------:R-:W-:Y:S02]  /*4c20*/  SEL R7, R2, RZ, P1 ;  /* 0x000000ff02077207 */ /* 0x000fe40000800000 */
[----:B------:R-:W-:-:S03]  /*4c30*/  LOP3.LUT R11, R6, R3, RZ, 0x3c, !PT ;  /* 0x00000003060b7212 */ /* 0x000fc600078e3cff */
[----:B------:R-:W-:Y:S01]  /*4c40*/  IMAD R6, R7, 0x8, R0 ;  /* 0x0000000807067824 */ /* 0x000fe200078e0200 */
[----:B0-----:R-:W-:Y:S01]  /*4c50*/  SHF.L.U32 R5, R11, 0x1f, RZ ;  /* 0x0000001f0b057819 */ /* 0x001fe200000006ff */
[----:B-1----:R-:W-:Y:S06]  /*4c60*/  @!P0 BRA `(.L_x_73) ;  /* 0x0000000000f48947 */ /* 0x002fec0003800000 */
.L_x_86:
[----:B------:R-:W1:Y:S01]  /*4c70*/  SYNCS.PHASECHK.TRANS64.TRYWAIT P0, [R6+URZ], R5 ;  /* 0x00000005060075a7 */ /* 0x000e62000800017f */
[----:B------:R-:W-:-:S05]  /*4c80*/  VIADD R2, R7, 0x1 ;  /* 0x0000000107027836 */ /* 0x000fca0000000000 */
[----:B------:R-:W-:-:S04]  /*4c90*/  ISETP.NE.AND P1, PT, R2, 0x6, PT ;  /* 0x000000060200780c */ /* 0x000fc80003f25270 */
[----:B0-----:R-:W-:Y:S02]  /*4ca0*/  SEL R4, RZ, 0x1, P1 ;  /* 0x00000001ff047807 */ /* 0x001fe40000800000 */
[----:B------:R-:W-:Y:S02]  /*4cb0*/  SEL R3, R2, RZ, P1 ;  /* 0x000000ff02037207 */ /* 0x000fe40000800000 */
[----:B------:R-:W-:Y:S01]  /*4cc0*/  LOP3.LUT R4, R11, R4, RZ, 0x3c, !PT ;  /* 0x000000040b047212 */ /* 0x000fe200078e3cff */
[----:B-1----:R-:W-:Y:S06]  /*4cd0*/  @!P0 BRA `(.L_x_74) ;  /* 0x0000000000ec8947 */ /* 0x002fec0003800000 */
.L_x_87:
[----:B------:R-:W-:Y:S01]  /*4ce0*/  IMAD R3, R3, 0x8, R0 ;  /* 0x0000000803037824 */ /* 0x000fe200078e0200 */
[----:B------:R-:W-:-:S07]  /*4cf0*/  SHF.L.U32 R0, R4, 0x1f, RZ ;  /* 0x0000001f04007819 */ /* 0x000fce00000006ff */
.L_x_75:
[----:B-1----:R1:W2:Y:S02]  /*4d00*/  SYNCS.PHASECHK.TRANS64.TRYWAIT P0, [R3+URZ], R0 ;  /* 0x00000000030075a7 */ /* 0x0022a4000800017f */
[----:B--2---:R-:W-:Y:S05]  /*4d10*/  @!P0 NANOSLEEP.SYNCS 0x989680 ;  /* 0x009896800000895d */ /* 0x004fea0003900000 */
[----:B------:R-:W2:Y:S02]  /*4d20*/  @!P0 SYNCS.PHASECHK.TRANS64 P0, [R3+URZ], R0 ;  /* 0x00000000030085a7 */ /* 0x000ea4000800007f */
[----:B--2---:R-:W-:Y:S05]  /*4d30*/  @!P0 BRA `(.L_x_75) ;  /* 0xfffffffc00f08947 */ /* 0x004fea000383ffff */
.L_x_68:
[----:B------:R-:W-:Y:S05]  /*4d40*/  BSYNC B0 ;  /* 0x0000000000007941 */ /* 0x000fea0003800000 */
.L_x_67:
[----:B------:R-:W-:Y:S05]  /*4d50*/  EXIT ;  /* 0x000000000000794d */ /* 0x000fea0003800000 */
.L_x_21:
[----:B-1----:R1:W2:Y:S02]  /*4d60*/  SYNCS.PHASECHK.TRANS64.TRYWAIT P1, [R3+URZ], R0 ;  /* 0x00000000030075a7 */ /* 0x0022a4000802017f */
[----:B--2---:R-:W-:Y:S05]  /*4d70*/  @!P1 NANOSLEEP.SYNCS 0x989680 ;  /* 0x009896800000995d */ /* 0x004fea0003900000 */
[----:B------:R-:W2:Y:S02]  /*4d80*/  @!P1 SYNCS.PHASECHK.TRANS64 P1, [R3+URZ], R0 ;  /* 0x00000000030095a7 */ /* 0x000ea4000802007f */
[----:B--2---:R-:W-:Y:S05]  /*4d90*/  @!P1 BRA `(.L_x_21) ;  /* 0xfffffffc00f09947 */ /* 0x004fea000383ffff */
[----:B------:R-:W-:Y:S05]  /*4da0*/  BRA `(.L_x_20) ;  /* 0xffffffc800847947 */ /* 0x000fea000383ffff */
.L_x_26:
[----:B-1----:R1:W2:Y:S02]  /*4db0*/  SYNCS.PHASECHK.TRANS64.TRYWAIT P1, [R4+URZ], R3 ;  /* 0x00000003040075a7 */ /* 0x0022a4000802017f */
[----:B--2---:R-:W-:Y:S05]  /*4dc0*/  @!P1 NANOSLEEP.SYNCS 0x989680 ;  /* 0x009896800000995d */ /* 0x004fea0003900000 */
[----:B------:R-:W2:Y:S02]  /*4dd0*/  @!P1 SYNCS.PHASECHK.TRANS64 P1, [R4+URZ], R3 ;  /* 0x00000003040095a7 */ /* 0x000ea4000802007f */
[----:B--2---:R-:W-:Y:S05]  /*4de0*/  @!P1 BRA `(.L_x_26) ;  /* 0xfffffffc00f09947 */ /* 0x004fea000383ffff */
[----:B------:R-:W-:Y:S05]  /*4df0*/  BRA `(.L_x_25) ;  /* 0xffffffcc00d07947 */ /* 0x000fea000383ffff */
.L_x_55:
[----:B------:R-:W-:Y:S01]  /*4e00*/  BSSY B1, `(.L_x_76) ;  /* 0x0000006000017945 */ /* 0x000fe20003800000 */
[----:B------:R-:W-:-:S07]  /*4e10*/  IMAD.MOV.U32 R15, RZ, RZ, -0x1 ;  /* 0xffffffffff0f7424 */ /* 0x000fce00078e00ff */
[----:B------:R-:W-:Y:S05]  /*4e20*/  WARPSYNC.COLLECTIVE R15, `(.L_x_77) ;  /* 0x000000000f0c7348 */ /* 0x000fea0003c00000 */
[----:B------:R-:W-:Y:S02]  /*4e30*/  ELECT P6, UR62, PT ;  /* 0x00000000003e782f */ /* 0x000fe400038c0000 */
[----:B------:R-:W-:Y:S01]  /*4e40*/  MOV R14, UR62 ;  /* 0x0000003e000e7c02 */ /* 0x000fe20008000f00 */
[----:B------:R-:W-:Y:S10]  /*4e50*/  ENDCOLLECTIVE ;  /* 0x000000000000791b */ /* 0x000ff40003800000 */
.L_x_77:
[----:B------:R-:W-:Y:S05]  /*4e60*/  BSYNC B1 ;  /* 0x0000000000017941 */ /* 0x000fea0003800000 */
.L_x_76:
[----:B------:R-:W-:Y:S05]  /*4e70*/  BRA `(.L_x_78) ;  /* 0xffffffec00c87947 */ /* 0x000fea000383ffff */
.L_x_58:
[----:B0-----:R0:W1:Y:S02]  /*4e80*/  SYNCS.PHASECHK.TRANS64.TRYWAIT P0, [R15+URZ+0x30], R4 ;  /* 0x000030040f0075a7 */ /* 0x001064000800017f */
[----:B-1----:R-:W-:Y:S05]  /*4e90*/  @!P0 NANOSLEEP.SYNCS 0x989680 ;  /* 0x009896800000895d */ /* 0x002fea0003900000 */
[----:B------:R-:W1:Y:S02]  /*4ea0*/  @!P0 SYNCS.PHASECHK.TRANS64 P0, [R15+URZ+0x30], R4 ;  /* 0x000030040f0085a7 */ /* 0x000e64000800007f */
[----:B-1----:R-:W-:Y:S05]  /*4eb0*/  @!P0 BRA `(.L_x_58) ;  /* 0xfffffffc00f08947 */ /* 0x002fea000383ffff */
[----:B------:R-:W-:Y:S05]  /*4ec0*/  BRA `(.L_x_79) ;  /* 0xfffffff000007947 */ /* 0x000fea000383ffff */
.L_x_66:
[----:B------:R-:W-:Y:S01]  /*4ed0*/  BSSY B0, `(.L_x_80) ;  /* 0x0000006000007945 */ /* 0x000fe20003800000 */
[----:B------:R-:W-:-:S07]  /*4ee0*/  IMAD.MOV.U32 R15, RZ, RZ, -0x1 ;  /* 0xffffffffff0f7424 */ /* 0x000fce00078e00ff */
[----:B------:R-:W-:Y:S05]  /*4ef0*/  WARPSYNC.COLLECTIVE R15, `(.L_x_81) ;  /* 0x000000000f0c7348 */ /* 0x000fea0003c00000 */
[----:B------:R-:W-:Y:S02]  /*4f00*/  ELECT P6, UR62, PT ;  /* 0x00000000003e782f */ /* 0x000fe400038c0000 */
[----:B------:R-:W-:Y:S01]  /*4f10*/  MOV R14, UR62 ;  /* 0x0000003e000e7c02 */ /* 0x000fe20008000f00 */
[----:B------:R-:W-:Y:S10]  /*4f20*/  ENDCOLLECTIVE ;  /* 0x000000000000791b */ /* 0x000ff40003800000 */
.L_x_81:
[----:B------:R-:W-:Y:S05]  /*4f30*/  BSYNC B0 ;  /* 0x0000000000007941 */ /* 0x000fea0003800000 */
.L_x_80:
[----:B------:R-:W-:Y:S05]  /*4f40*/  BRA `(.L_x_82) ;  /* 0xfffffff800887947 */ /* 0x000fea000383ffff */
.L_x_70:
[----:B0-----:R0:W1:Y:S02]  /*4f50*/  SYNCS.PHASECHK.TRANS64.TRYWAIT P0, [R5+URZ], R2 ;  /* 0x00000002050075a7 */ /* 0x001064000800017f */
[----:B-1----:R-:W-:Y:S05]  /*4f60*/  @!P0 NANOSLEEP.SYNCS 0x989680 ;  /* 0x009896800000895d */ /* 0x002fea0003900000 */
[----:B------:R-:W1:Y:S02]  /*4f70*/  @!P0 SYNCS.PHASECHK.TRANS64 P0, [R5+URZ], R2 ;  /* 0x00000002050085a7 */ /* 0x000e64000800007f */
[----:B-1----:R-:W-:Y:S05]  /*4f80*/  @!P0 BRA `(.L_x_70) ;  /* 0xfffffffc00f08947 */ /* 0x002fea000383ffff */
[----:B------:R-:W-:Y:S05]  /*4f90*/  BRA `(.L_x_83) ;  /* 0xfffffff800c87947 */ /* 0x000fea000383ffff */
.L_x_71:
[----:B0-----:R0:W1:Y:S02]  /*4fa0*/  SYNCS.PHASECHK.TRANS64.TRYWAIT P0, [R9+URZ], R4 ;  /* 0x00000004090075a7 */ /* 0x001064000800017f */
[----:B-1----:R-:W-:Y:S05]  /*4fb0*/  @!P0 NANOSLEEP.SYNCS 0x989680 ;  /* 0x009896800000895d */ /* 0x002fea0003900000 */
[----:B------:R-:W1:Y:S02]  /*4fc0*/  @!P0 SYNCS.PHASECHK.TRANS64 P0, [R9+URZ], R4 ;  /* 0x00000004090085a7 */ /* 0x000e64000800007f */
[----:B-1----:R-:W-:Y:S05]  /*4fd0*/  @!P0 BRA `(.L_x_71) ;  /* 0xfffffffc00f08947 */ /* 0x002fea000383ffff */
[----:B------:R-:W-:Y:S05]  /*4fe0*/  BRA `(.L_x_84) ;  /* 0xfffffff800d87947 */ /* 0x000fea000383ffff */
.L_x_72:
[----:B0-----:R0:W1:Y:S02]  /*4ff0*/  SYNCS.PHASECHK.TRANS64.TRYWAIT P0, [R8+URZ], R5 ;  /* 0x00000005080075a7 */ /* 0x001064000800017f */
[----:B-1----:R-:W-:Y:S05]  /*5000*/  @!P0 NANOSLEEP.SYNCS 0x989680 ;  /* 0x009896800000895d */ /* 0x002fea0003900000 */
[----:B------:R-:W1:Y:S02]  /*5010*/  @!P0 SYNCS.PHASECHK.TRANS64 P0, [R8+URZ], R5 ;  /* 0x00000005080085a7 */ /* 0x000e64000800007f */
[----:B-1----:R-:W-:Y:S05]  /*5020*/  @!P0 BRA `(.L_x_72) ;  /* 0xfffffffc00f08947 */ /* 0x002fea000383ffff */
[----:B------:R-:W-:Y:S05]  /*5030*/  BRA `(.L_x_85) ;  /* 0xfffffff800e87947 */ /* 0x000fea000383ffff */
.L_x_73:
[----:B0-----:R0:W1:Y:S02]  /*5040*/  SYNCS.PHASECHK.TRANS64.TRYWAIT P0, [R9+URZ], R4 ;  /* 0x00000004090075a7 */ /* 0x001064000800017f */
[----:B-1----:R-:W-:Y:S05]  /*5050*/  @!P0 NANOSLEEP.SYNCS 0x989680 ;  /* 0x009896800000895d */ /* 0x002fea0003900000 */
[----:B------:R-:W1:Y:S02]  /*5060*/  @!P0 SYNCS.PHASECHK.TRANS64 P0, [R9+URZ], R4 ;  /* 0x00000004090085a7 */ /* 0x000e64000800007f */
[----:B-1----:R-:W-:Y:S05]  /*5070*/  @!P0 BRA `(.L_x_73) ;  /* 0xfffffffc00f08947 */ /* 0x002fea000383ffff */
[----:B------:R-:W-:Y:S05]  /*5080*/  BRA `(.L_x_86) ;  /* 0xfffffff800f87947 */ /* 0x000fea000383ffff */
.L_x_74:
[----:B0-----:R0:W1:Y:S02]  /*5090*/  SYNCS.PHASECHK.TRANS64.TRYWAIT P0, [R6+URZ], R5 ;  /* 0x00000005060075a7 */ /* 0x001064000800017f */
[----:B-1----:R-:W-:Y:S05]  /*50a0*/  @!P0 NANOSLEEP.SYNCS 0x989680 ;  /* 0x009896800000895d */ /* 0x002fea0003900000 */
[----:B------:R-:W1:Y:S02]  /*50b0*/  @!P0 SYNCS.PHASECHK.TRANS64 P0, [R6+URZ], R5 ;  /* 0x00000005060085a7 */ /* 0x000e64000800007f */
[----:B-1----:R-:W-:Y:S05]  /*50c0*/  @!P0 BRA `(.L_x_74) ;  /* 0xfffffffc00f08947 */ /* 0x002fea000383ffff */
[----:B------:R-:W-:Y:S05]  /*50d0*/  BRA `(.L_x_87) ;  /* 0xfffffffc00007947 */ /* 0x000fea000383ffff */
.L_x_88:
[----:B------:R-:W-:-:S00]  /*50e0*/  BRA `(.L_x_88) ;  /* 0xfffffffc00fc7947 */ /* 0x000fc0000383ffff */
[----:B------:R-:W-:-:S00]  /*50f0*/  NOP ;  /* 0x0000000000007918 */ /* 0x000fc00000000000 */
        /* <DEDUP_REMOVED lines=8> */
.L_x_89:


//--------------------- .nv.global.init           --------------------------
	.section	.nv.global.init,"aw",@progbits
.nv.global.init:
	.type		$str$22,@object
	.size		$str$22,($str$23 - $str$22)
$str$22:
        /*0000*/ 	.byte	0x6b, 0x5f, 0x74, 0x69, 0x6c, 0x65, 0x5f, 0x63, 0x6f, 0x75, 0x6e, 0x74, 0x20, 0x3e, 0x3d, 0x20
        /*0010*/ 	.byte	0x31, 0x00
	.type		$str$23,@object
	.size		$str$23,(__unnamed_1 - $str$23)
$str$23:
        /*0012*/ 	.byte	0x2f, 0x74, 0x6d, 0x70, 0x2f, 0x63, 0x75, 0x74, 0x6c, 0x61, 0x73, 0x73, 0x5f, 0x73, 0x77, 0x65
        /*0022*/ 	.byte	0x65, 0x70, 0x5f, 0x73, 0x72, 0x63, 0x2f, 0x69, 0x6e, 0x63, 0x6c, 0x75, 0x64, 0x65, 0x2f, 0x63
        /*0032*/ 	.byte	0x75, 0x74, 0x6c, 0x61, 0x73, 0x73, 0x2f, 0x67, 0x65, 0x6d, 0x6d, 0x2f, 0x63, 0x6f, 0x6c, 0x6c
        /*0042*/ 	.byte	0x65, 0x63, 0x74, 0x69, 0x76, 0x65, 0x2f, 0x73, 0x6d, 0x39, 0x30, 0x5f, 0x6d, 0x6d, 0x61, 0x5f
        /*0052*/ 	.byte	0x74, 0x6d, 0x61, 0x5f, 0x67, 0x6d, 0x6d, 0x61, 0x5f, 0x73, 0x73, 0x5f, 0x77, 0x61, 0x72, 0x70
        /*0062*/ 	.byte	0x73, 0x70, 0x65, 0x63, 0x69, 0x61, 0x6c, 0x69, 0x7a, 0x65, 0x64, 0x2e, 0x68, 0x70, 0x70, 0x00
	.type		__unnamed_1,@object
	.size		__unnamed_1,(.L_0 - __unnamed_1)
__unnamed_1:
        /*0072*/ 	.byte	0x76, 0x6f, 0x69, 0x64, 0x20, 0x63, 0x75, 0x74, 0x6c, 0x61, 0x73, 0x73, 0x3a, 0x3a, 0x67, 0x65
        /* <DEDUP_REMOVED lines=180> */
        /*0bc2*/ 	.byte	0x3a, 0x3a, 0x69, 0x64, 0x65, 0x6e, 0x74, 0x69, 0x74, 0x79, 0x5d, 0x00
.L_0:


//--------------------- .nv.shared._ZN7cutlass13device_kernelINS_4gemm6kernel13GemmUniversalIN4cute5tupleIJiiiiEEENS1_10collective13CollectiveMmaINS1_34MainloopSm90TmaGmmaWarpSpecializedILi6ENS5_IJNS4_1CILi2EEENSA_ILi1EEESC_EEENS1_35KernelTmaWarpSpecializedCooperativeEEENS5_IJNSA_ILi128EEENSA_ILi16EEESG_EEENS_10bfloat16_tENS5_IJlSC_lEEESJ_SK_NS4_8TiledMMAINS4_8MMA_AtomIJNS4_4SM904GMMA27MMA_64x16x16_F32BF16BF16_SSILNSO_5MajorE0ELSQ_0ELNSO_7ScaleInE1ELSR_1EEEEEENS4_6LayoutISD_NS5_IJSC_NSA_ILi0EEESV_EEEEENS5_IJNS4_10UnderscoreESY_SY_EEEEENS4_13SM90_TMA_LOADENS4_14ComposedLayoutINS4_7SwizzleILi3ELi4ELi3EEENS4_18smem_ptr_flag_bitsILi16EEENSU_INS5_IJNSA_ILi8EEENSA_ILi64EEEEEENS5_IJS18_SC_EEEEEEEvNS4_8identityENS4_23SM90_TMA_LOAD_MULTICASTES1C_vS1D_EENS_8epilogue10collective6detail29Sm90TmaWarpSpecializedAdapterINS1H_15DefaultEpilogueISJ_SK_SK_NS1G_6thread17LinearCombinationISJ_Li1EffLNS1L_9ScaleType4KindE0ELNS_15FloatRoundStyleE2ESJ_EENS1_15EpilogueDefaultEEEEEvvEEEEvNT_6ParamsE --------------------------
	.section	.nv.shared._ZN7cutlass13device_kernelINS_4gemm6kernel13GemmUniversalIN4cute5tupleIJiiiiEEENS1_10collective13CollectiveMmaINS1_34MainloopSm90TmaGmmaWarpSpecializedILi6ENS5_IJNS4_1CILi2EEENSA_ILi1EEESC_EEENS1_35KernelTmaWarpSpecializedCooperativeEEENS5_IJNSA_ILi128EEENSA_ILi16EEESG_EEENS_10bfloat16_tENS5_IJlSC_lEEESJ_SK_NS4_8TiledMMAINS4_8MMA_AtomIJNS4_4SM904GMMA27MMA_64x16x16_F32BF16BF16_SSILNSO_5MajorE0ELSQ_0ELNSO_7ScaleInE1ELSR_1EEEEEENS4_6LayoutISD_NS5_IJSC_NSA_ILi0EEESV_EEEEENS5_IJNS4_10UnderscoreESY_SY_EEEEENS4_13SM90_TMA_LOADENS4_14ComposedLayoutINS4_7SwizzleILi3ELi4ELi3EEENS4_18smem_ptr_flag_bitsILi16EEENSU_INS5_IJNSA_ILi8EEENSA_ILi64EEEEEENS5_IJS18_SC_EEEEEEEvNS4_8identityENS4_23SM90_TMA_LOAD_MULTICASTES1C_vS1D_EENS_8epilogue10collective6detail29Sm90TmaWarpSpecializedAdapterINS1H_15DefaultEpilogueISJ_SK_SK_NS1G_6thread17LinearCombinationISJ_Li1EffLNS1L_9ScaleType4KindE0ELNS_15FloatRoundStyleE2ESJ_EENS1_15EpilogueDefaultEEEEEvvEEEEvNT_6ParamsE,"aw",@nobits
	.sectionflags	@""
	.align	16
	.zero		1024


//--------------------- .nv.shared.reserved.0     --------------------------
	.section	.nv.shared.reserved.0,"aw",@nobits
	.weak		__nv_reservedSMEM_offset_0_alias
	.size		__nv_reservedSMEM_offset_0_alias, 0, 0
	.other		__nv_reservedSMEM_offset_0_alias,@"STO_CUDA_RESERVED_SHARED STV_DEFAULT"
__nv_reservedSMEM_offset_0_alias:
	.zero		0


//--------------------- .nv.global                --------------------------
	.section	.nv.global,"aw",@nobits
.nv.global:
	.type		_ZN39_INTERNAL_d860d04e_4_k_cu_3d096937_37214cute1_E,@object
	.size		_ZN39_INTERNAL_d860d04e_4_k_cu_3d096937_37214cute1_E,(_ZN39_INTERNAL_d860d04e_4_k_cu_3d096937_37214cuda3std3__45__cpo6cbeginE - _ZN39_INTERNAL_d860d04e_4_k_cu_3d096937_37214cute1_E)
_ZN39_INTERNAL_d860d04e_4_k_cu_3d096937_37214cute1_E:
	.zero		1
	.type		_ZN39_INTERNAL_d860d04e_4_k_cu_3d096937_37214cuda3std3__45__cpo6cbeginE,@object
	.size		_ZN39_INTERNAL_d860d04e_4_k_cu_3d096937_37214cuda3std3__45__cpo6cbeginE,(_ZN39_INTERNAL_d860d04e_4_k_cu_3d096937_37214cuda3std3__48in_placeE - _ZN39_INTERNAL_d860d04e_4_k_cu_3d096937_37214cuda3std3__45__cpo6cbeginE)
_ZN39_INTERNAL_d860d04e_4_k_cu_3d096937_37214cuda3std3__45__cpo6cbeginE:
	.zero		1
	.type		_ZN39_INTERNAL_d860d04e_4_k_cu_3d096937_37214cuda3std3__48in_placeE,@object
	.size		_ZN39_INTERNAL_d860d04e_4_k_cu_3d096937_37214cuda3std3__48in_placeE,(_ZN39_INTERNAL_d860d04e_4_k_cu_3d096937_37214cuda3std6ranges3__45__cpo9iter_moveE - _ZN39_INTERNAL_d860d04e_4_k_cu_3d096937_37214cuda3std3__48in_placeE)
_ZN39_INTERNAL_d860d04e_4_k_cu_3d096937_37214cuda3std3__48in_placeE:
	.zero		1
	.type		_ZN39_INTERNAL_d860d04e_4_k_cu_3d096937_37214cuda3std6ranges3__45__cpo9iter_moveE,@object
	.size		_ZN39_INTERNAL_d860d04e_4_k_cu_3d096937_37214cuda3std6ranges3__45__cpo9iter_moveE,(_ZN39_INTERNAL_d860d04e_4_k_cu_3d096937_37214cuda3std3__45__cpo5beginE - _ZN39_INTERNAL_d860d04e_4_k_cu_3d096937_37214cuda3std6ranges3__45__cpo9iter_moveE)
_ZN39_INTERNAL_d860d04e_4_k_cu_3d096937_37214cuda3std6ranges3__45__cpo9iter_moveE:
	.zero		1
	.type		_ZN39_INTERNAL_d860d04e_4_k_cu_3d096937_37214cuda3std3__45__cpo5beginE,@object
	.size		_ZN39_INTERNAL_d860d04e_4_k_cu_3d096937_37214cuda3std3__45__cpo5beginE,(_ZN39_INTERNAL_d860d04e_4_k_cu_3d096937_37214cuda3std3__441_GLOBAL__N__d860d04e_4_k_cu_3d096937_37216ignoreE - _ZN39_INTERNAL_d860d04e_4_k_cu_3d096937_37214cuda3std3__45__cpo5beginE)
_ZN39_INTERNAL_d860d04e_4_k_cu_3d096937_37214cuda3std3__45__cpo5beginE:
	.zero		1
	.type		_ZN39_INTERNAL_d860d04e_4_k_cu_3d096937_37214cuda3std3__441_GLOBAL__N__d860d04e_4_k_cu_3d096937_37216ignoreE,@object
	.size		_ZN39_INTERNAL_d860d04e_4_k_cu_3d096937_37214cuda3std3__441_GLOBAL__N__d860d04e_4_k_cu_3d096937_37216ignoreE,(_ZN39_INTERNAL_d860d04e_4_k_cu_3d096937_37214cute7productE - _ZN39_INTERNAL_d860d04e_4_k_cu_3d096937_37214cuda3std3__441_GLOBAL__N__d860d04e_4_k_cu_3d096937_37216ignoreE)
_ZN39_INTERNAL_d860d04e_4_k_cu_3d096937_37214cuda3std3__441_GLOBAL__N__d860d04e_4_k_cu_3d096937_37216ignoreE:
	.zero		1
	.type		_ZN39_INTERNAL_d860d04e_4_k_cu_3d096937_37214cute7productE,@object
	.size		_ZN39_INTERNAL_d860d04e_4_k_cu_3d096937_37214cute7productE,(_ZN39_INTERNAL_d860d04e_4_k_cu_3d096937_37214cuda3std3__45__cpo3endE - _ZN39_INTERNAL_d860d04e_4_k_cu_3d096937_37214cute7productE)
_ZN39_INTERNAL_d860d04e_4_k_cu_3d096937_37214cute7productE:
	.zero		1
	.type		_ZN39_INTERNAL_d860d04e_4_k_cu_3d096937_37214cuda3std3__45__cpo3endE,@object
	.size		_ZN39_INTERNAL_d860d04e_4_k_cu_3d096937_37214cuda3std3__45__cpo3endE,(_ZN39_INTERNAL_d860d04e_4_k_cu_3d096937_37214cuda3std3__419piecewise_constructE - _ZN39_INTERNAL_d860d04e_4_k_cu_3d096937_37214cuda3std3__45__cpo3endE)
_ZN39_INTERNAL_d860d04e_4_k_cu_3d096937_37214cuda3std3__45__cpo3endE:
	.zero		1
	.type		_ZN39_INTERNAL_d860d04e_4_k_cu_3d096937_37214cuda3std3__419piecewise_constructE,@object
	.size		_ZN39_INTERNAL_d860d04e_4_k_cu_3d096937_37214cuda3std3__419piecewise_constructE,(_ZN39_INTERNAL_d860d04e_4_k_cu_3d096937_37214cuda3std3__45__cpo4cendE - _ZN39_INTERNAL_d860d04e_4_k_cu_3d096937_37214cuda3std3__419piecewise_constructE)
_ZN39_INTERNAL_d860d04e_4_k_cu_3d096937_37214cuda3std3__419piecewise_constructE:
	.zero		1
	.type		_ZN39_INTERNAL_d860d04e_4_k_cu_3d096937_37214cuda3std3__45__cpo4cendE,@object
	.size		_ZN39_INTERNAL_d860d04e_4_k_cu_3d096937_37214cuda3std3__45__cpo4cendE,(_ZN39_INTERNAL_d860d04e_4_k_cu_3d096937_37214cuda3std6ranges3__45__cpo4swapE - _ZN39_INTERNAL_d860d04e_4_k_cu_3d096937_37214cuda3std3__45__cpo4cendE)
_ZN39_INTERNAL_d860d04e_4_k_cu_3d096937_37214cuda3std3__45__cpo4cendE:
	.zero		1
	.type		_ZN39_INTERNAL_d860d04e_4_k_cu_3d096937_37214cuda3std6ranges3__45__cpo4swapE,@object
	.size		_ZN39_INTERNAL_d860d04e_4_k_cu_3d096937_37214cuda3std6ranges3__45__cpo4swapE,(.L_8 - _ZN39_INTERNAL_d860d04e_4_k_cu_3d096937_37214cuda3std6ranges3__45__cpo4swapE)
_ZN39_INTERNAL_d860d04e_4_k_cu_3d096937_37214cuda3std6ranges3__45__cpo4swapE:
	.zero		1
.L_8:


//--------------------- .nv.constant0._ZN7cutlass13device_kernelINS_4gemm6kernel13GemmUniversalIN4cute5tupleIJiiiiEEENS1_10collective13CollectiveMmaINS1_34MainloopSm90TmaGmmaWarpSpecializedILi6ENS5_IJNS4_1CILi2EEENSA_ILi1EEESC_EEENS1_35KernelTmaWarpSpecializedCooperativeEEENS5_IJNSA_ILi128EEENSA_ILi16EEESG_EEENS_10bfloat16_tENS5_IJlSC_lEEESJ_SK_NS4_8TiledMMAINS4_8MMA_AtomIJNS4_4SM904GMMA27MMA_64x16x16_F32BF16BF16_SSILNSO_5MajorE0ELSQ_0ELNSO_7ScaleInE1ELSR_1EEEEEENS4_6LayoutISD_NS5_IJSC_NSA_ILi0EEESV_EEEEENS5_IJNS4_10UnderscoreESY_SY_EEEEENS4_13SM90_TMA_LOADENS4_14ComposedLayoutINS4_7SwizzleILi3ELi4ELi3EEENS4_18smem_ptr_flag_bitsILi16EEENSU_INS5_IJNSA_ILi8EEENSA_ILi64EEEEEENS5_IJS18_SC_EEEEEEEvNS4_8identityENS4_23SM90_TMA_LOAD_MULTICASTES1C_vS1D_EENS_8epilogue10collective6detail29Sm90TmaWarpSpecializedAdapterINS1H_15DefaultEpilogueISJ_SK_SK_NS1G_6thread17LinearCombinationISJ_Li1EffLNS1L_9ScaleType4KindE0ELNS_15FloatRoundStyleE2ESJ_EENS1_15EpilogueDefaultEEEEEvvEEEEvNT_6ParamsE --------------------------
	.section	.nv.constant0._ZN7cutlass13device_kernelINS_4gemm6kernel13GemmUniversalIN4cute5tupleIJiiiiEEENS1_10collective13CollectiveMmaINS1_34MainloopSm90TmaGmmaWarpSpecializedILi6ENS5_IJNS4_1CILi2EEENSA_ILi1EEESC_EEENS1_35KernelTmaWarpSpecializedCooperativeEEENS5_IJNSA_ILi128EEENSA_ILi16EEESG_EEENS_10bfloat16_tENS5_IJlSC_lEEESJ_SK_NS4_8TiledMMAINS4_8MMA_AtomIJNS4_4SM904GMMA27MMA_64x16x16_F32BF16BF16_SSILNSO_5MajorE0ELSQ_0ELNSO_7ScaleInE1ELSR_1EEEEEENS4_6LayoutISD_NS5_IJSC_NSA_ILi0EEESV_EEEEENS5_IJNS4_10UnderscoreESY_SY_EEEEENS4_13SM90_TMA_LOADENS4_14ComposedLayoutINS4_7SwizzleILi3ELi4ELi3EEENS4_18smem_ptr_flag_bitsILi16EEENSU_INS5_IJNSA_ILi8EEENSA_ILi64EEEEEENS5_IJS18_SC_EEEEEEEvNS4_8identityENS4_23SM90_TMA_LOAD_MULTICASTES1C_vS1D_EENS_8epilogue10collective6detail29Sm90TmaWarpSpecializedAdapterINS1H_15DefaultEpilogueISJ_SK_SK_NS1G_6thread17LinearCombinationISJ_Li1EffLNS1L_9ScaleType4KindE0ELNS_15FloatRoundStyleE2ESJ_EENS1_15EpilogueDefaultEEEEEvvEEEEvNT_6ParamsE,"a",@progbits
	.sectionflags	@""
	.align	4
.nv.constant0._ZN7cutlass13device_kernelINS_4gemm6kernel13GemmUniversalIN4cute5tupleIJiiiiEEENS1_10collective13CollectiveMmaINS1_34MainloopSm90TmaGmmaWarpSpecializedILi6ENS5_IJNS4_1CILi2EEENSA_ILi1EEESC_EEENS1_35KernelTmaWarpSpecializedCooperativeEEENS5_IJNSA_ILi128EEENSA_ILi16EEESG_EEENS_10bfloat16_tENS5_IJlSC_lEEESJ_SK_NS4_8TiledMMAINS4_8MMA_AtomIJNS4_4SM904GMMA27MMA_64x16x16_F32BF16BF16_SSILNSO_5MajorE0ELSQ_0ELNSO_7ScaleInE1ELSR_1EEEEEENS4_6LayoutISD_NS5_IJSC_NSA_ILi0EEESV_EEEEENS5_IJNS4_10UnderscoreESY_SY_EEEEENS4_13SM90_TMA_LOADENS4_14ComposedLayoutINS4_7SwizzleILi3ELi4ELi3EEENS4_18smem_ptr_flag_bitsILi16EEENSU_INS5_IJNSA_ILi8EEENSA_ILi64EEEEEENS5_IJS18_SC_EEEEEEEvNS4_8identityENS4_23SM90_TMA_LOAD_MULTICASTES1C_vS1D_EENS_8epilogue10collective6detail29Sm90TmaWarpSpecializedAdapterINS1H_15DefaultEpilogueISJ_SK_SK_NS1G_6thread17LinearCombinationISJ_Li1EffLNS1L_9ScaleType4KindE0ELNS_15FloatRoundStyleE2ESJ_EENS1_15EpilogueDefaultEEEEEvvEEEEvNT_6ParamsE:
	.zero		1664


//--------------------- SYMBOLS --------------------------

	.type		.nv.reservedSmem.offset0,@object
	.size		.nv.reservedSmem.offset0,0x4
	.type		__assertfail,@function
